//
// Generated by NVIDIA NVVM Compiler
//
// Compiler Build ID: CL-36424714
// Cuda compilation tools, release 13.0, V13.0.88
// Based on NVVM 20.0.0
//

.version 9.0
.target sm_100
.address_size 64

	// .globl	_ZN3cub18CUB_300001_SM_10006detail11EmptyKernelIvEEvv
.global .align 1 .b8 _ZN34_INTERNAL_f0f6f1db_4_k_cu_82ea59474cuda3std3__45__cpo5beginE[1];
.global .align 1 .b8 _ZN34_INTERNAL_f0f6f1db_4_k_cu_82ea59474cuda3std3__45__cpo3endE[1];
.global .align 1 .b8 _ZN34_INTERNAL_f0f6f1db_4_k_cu_82ea59474cuda3std3__45__cpo6cbeginE[1];
.global .align 1 .b8 _ZN34_INTERNAL_f0f6f1db_4_k_cu_82ea59474cuda3std3__45__cpo4cendE[1];
.global .align 1 .b8 _ZN34_INTERNAL_f0f6f1db_4_k_cu_82ea59474cuda3std3__45__cpo6rbeginE[1];
.global .align 1 .b8 _ZN34_INTERNAL_f0f6f1db_4_k_cu_82ea59474cuda3std3__45__cpo4rendE[1];
.global .align 1 .b8 _ZN34_INTERNAL_f0f6f1db_4_k_cu_82ea59474cuda3std3__45__cpo7crbeginE[1];
.global .align 1 .b8 _ZN34_INTERNAL_f0f6f1db_4_k_cu_82ea59474cuda3std3__45__cpo5crendE[1];
.global .align 1 .b8 _ZN34_INTERNAL_f0f6f1db_4_k_cu_82ea59474cuda3std3__436_GLOBAL__N__f0f6f1db_4_k_cu_82ea59476ignoreE[1];
.global .align 1 .b8 _ZN34_INTERNAL_f0f6f1db_4_k_cu_82ea59474cuda3std3__419piecewise_constructE[1];
.global .align 1 .b8 _ZN34_INTERNAL_f0f6f1db_4_k_cu_82ea59474cuda3std3__48in_placeE[1];
.global .align 1 .b8 _ZN34_INTERNAL_f0f6f1db_4_k_cu_82ea59474cuda3std3__420unreachable_sentinelE[1];
.global .align 1 .b8 _ZN34_INTERNAL_f0f6f1db_4_k_cu_82ea59474cuda3std3__47nulloptE[1];
.global .align 1 .b8 _ZN34_INTERNAL_f0f6f1db_4_k_cu_82ea59474cuda3std3__48unexpectE[1];
.global .align 1 .b8 _ZN34_INTERNAL_f0f6f1db_4_k_cu_82ea59474cuda3std6ranges3__45__cpo4swapE[1];
.global .align 1 .b8 _ZN34_INTERNAL_f0f6f1db_4_k_cu_82ea59474cuda3std6ranges3__45__cpo9iter_moveE[1];
.global .align 1 .b8 _ZN34_INTERNAL_f0f6f1db_4_k_cu_82ea59474cuda3std6ranges3__45__cpo5beginE[1];
.global .align 1 .b8 _ZN34_INTERNAL_f0f6f1db_4_k_cu_82ea59474cuda3std6ranges3__45__cpo3endE[1];
.global .align 1 .b8 _ZN34_INTERNAL_f0f6f1db_4_k_cu_82ea59474cuda3std6ranges3__45__cpo6cbeginE[1];
.global .align 1 .b8 _ZN34_INTERNAL_f0f6f1db_4_k_cu_82ea59474cuda3std6ranges3__45__cpo4cendE[1];
.global .align 1 .b8 _ZN34_INTERNAL_f0f6f1db_4_k_cu_82ea59474cuda3std6ranges3__45__cpo7advanceE[1];
.global .align 1 .b8 _ZN34_INTERNAL_f0f6f1db_4_k_cu_82ea59474cuda3std6ranges3__45__cpo9iter_swapE[1];
.global .align 1 .b8 _ZN34_INTERNAL_f0f6f1db_4_k_cu_82ea59474cuda3std6ranges3__45__cpo4nextE[1];
.global .align 1 .b8 _ZN34_INTERNAL_f0f6f1db_4_k_cu_82ea59474cuda3std6ranges3__45__cpo4prevE[1];
.global .align 1 .b8 _ZN34_INTERNAL_f0f6f1db_4_k_cu_82ea59474cuda3std6ranges3__45__cpo4dataE[1];
.global .align 1 .b8 _ZN34_INTERNAL_f0f6f1db_4_k_cu_82ea59474cuda3std6ranges3__45__cpo5cdataE[1];
.global .align 1 .b8 _ZN34_INTERNAL_f0f6f1db_4_k_cu_82ea59474cuda3std6ranges3__45__cpo4sizeE[1];
.global .align 1 .b8 _ZN34_INTERNAL_f0f6f1db_4_k_cu_82ea59474cuda3std6ranges3__45__cpo5ssizeE[1];
.global .align 1 .b8 _ZN34_INTERNAL_f0f6f1db_4_k_cu_82ea59474cuda3std6ranges3__45__cpo8distanceE[1];
.global .align 1 .b8 _ZN34_INTERNAL_f0f6f1db_4_k_cu_82ea59476thrust24THRUST_300001_SM_1000_NS8cuda_cub3parE[1];
.global .align 1 .b8 _ZN34_INTERNAL_f0f6f1db_4_k_cu_82ea59476thrust24THRUST_300001_SM_1000_NS8cuda_cub10par_nosyncE[1];
.global .align 1 .b8 _ZN34_INTERNAL_f0f6f1db_4_k_cu_82ea59476thrust24THRUST_300001_SM_1000_NS6system6detail10sequential3seqE[1];
.global .align 1 .b8 _ZN34_INTERNAL_f0f6f1db_4_k_cu_82ea59476thrust24THRUST_300001_SM_1000_NS12placeholders2_1E[1];
.global .align 1 .b8 _ZN34_INTERNAL_f0f6f1db_4_k_cu_82ea59476thrust24THRUST_300001_SM_1000_NS12placeholders2_2E[1];
.global .align 1 .b8 _ZN34_INTERNAL_f0f6f1db_4_k_cu_82ea59476thrust24THRUST_300001_SM_1000_NS12placeholders2_3E[1];
.global .align 1 .b8 _ZN34_INTERNAL_f0f6f1db_4_k_cu_82ea59476thrust24THRUST_300001_SM_1000_NS12placeholders2_4E[1];
.global .align 1 .b8 _ZN34_INTERNAL_f0f6f1db_4_k_cu_82ea59476thrust24THRUST_300001_SM_1000_NS12placeholders2_5E[1];
.global .align 1 .b8 _ZN34_INTERNAL_f0f6f1db_4_k_cu_82ea59476thrust24THRUST_300001_SM_1000_NS12placeholders2_6E[1];
.global .align 1 .b8 _ZN34_INTERNAL_f0f6f1db_4_k_cu_82ea59476thrust24THRUST_300001_SM_1000_NS12placeholders2_7E[1];
.global .align 1 .b8 _ZN34_INTERNAL_f0f6f1db_4_k_cu_82ea59476thrust24THRUST_300001_SM_1000_NS12placeholders2_8E[1];
.global .align 1 .b8 _ZN34_INTERNAL_f0f6f1db_4_k_cu_82ea59476thrust24THRUST_300001_SM_1000_NS12placeholders2_9E[1];
.global .align 1 .b8 _ZN34_INTERNAL_f0f6f1db_4_k_cu_82ea59476thrust24THRUST_300001_SM_1000_NS12placeholders3_10E[1];
.global .align 1 .b8 _ZN34_INTERNAL_f0f6f1db_4_k_cu_82ea59476thrust24THRUST_300001_SM_1000_NS3seqE[1];

.visible .entry _ZN3cub18CUB_300001_SM_10006detail11EmptyKernelIvEEvv()
{


	ret;

}
	// .globl	_ZN3cub18CUB_300001_SM_10006detail8for_each13static_kernelINS2_12policy_hub_t12policy_500_tEmN6thrust24THRUST_300001_SM_1000_NS8cuda_cub6__fill7functorINS7_6detail15normal_iteratorINS7_10device_ptrIfEEEEfEEEEvT0_T1_
.visible .entry _ZN3cub18CUB_300001_SM_10006detail8for_each13static_kernelINS2_12policy_hub_t12policy_500_tEmN6thrust24THRUST_300001_SM_1000_NS8cuda_cub6__fill7functorINS7_6detail15normal_iteratorINS7_10device_ptrIfEEEEfEEEEvT0_T1_(
	.param .u64 _ZN3cub18CUB_300001_SM_10006detail8for_each13static_kernelINS2_12policy_hub_t12policy_500_tEmN6thrust24THRUST_300001_SM_1000_NS8cuda_cub6__fill7functorINS7_6detail15normal_iteratorINS7_10device_ptrIfEEEEfEEEEvT0_T1__param_0,
	.param .align 8 .b8 _ZN3cub18CUB_300001_SM_10006detail8for_each13static_kernelINS2_12policy_hub_t12policy_500_tEmN6thrust24THRUST_300001_SM_1000_NS8cuda_cub6__fill7functorINS7_6detail15normal_iteratorINS7_10device_ptrIfEEEEfEEEEvT0_T1__param_1[16]
)
.maxntid 256
{
	.reg .pred 	%p<4>;
	.reg .b16 	%rs<5>;
	.reg .b32 	%r<10>;
	.reg .b32 	%f<3>;
	.reg .b64 	%rd<16>;

	ld.param.f32 	%f2, [_ZN3cub18CUB_300001_SM_10006detail8for_each13static_kernelINS2_12policy_hub_t12policy_500_tEmN6thrust24THRUST_300001_SM_1000_NS8cuda_cub6__fill7functorINS7_6detail15normal_iteratorINS7_10device_ptrIfEEEEfEEEEvT0_T1__param_1+8];
	ld.param.u64 	%rd4, [_ZN3cub18CUB_300001_SM_10006detail8for_each13static_kernelINS2_12policy_hub_t12policy_500_tEmN6thrust24THRUST_300001_SM_1000_NS8cuda_cub6__fill7functorINS7_6detail15normal_iteratorINS7_10device_ptrIfEEEEfEEEEvT0_T1__param_1];
	ld.param.u64 	%rd5, [_ZN3cub18CUB_300001_SM_10006detail8for_each13static_kernelINS2_12policy_hub_t12policy_500_tEmN6thrust24THRUST_300001_SM_1000_NS8cuda_cub6__fill7functorINS7_6detail15normal_iteratorINS7_10device_ptrIfEEEEfEEEEvT0_T1__param_0];
	mov.u32 	%r7, %ctaid.x;
	mul.wide.u32 	%rd1, %r7, 512;
	sub.s64 	%rd2, %rd5, %rd1;
	setp.lt.u64 	%p1, %rd2, 512;
	@%p1 bra 	$L__BB1_2;
	mov.u32 	%r9, %tid.x;
	cvta.to.global.u64 	%rd11, %rd4;
	cvt.u64.u32 	%rd12, %r9;
	add.s64 	%rd13, %rd1, %rd12;
	shl.b64 	%rd14, %rd13, 2;
	add.s64 	%rd15, %rd11, %rd14;
	st.global.f32 	[%rd15], %f2;
	st.global.f32 	[%rd15+1024], %f2;
	bra.uni 	$L__BB1_6;
$L__BB1_2:
	cvta.to.global.u64 	%rd6, %rd4;
	mov.u32 	%r1, %tid.x;
	cvt.u64.u32 	%rd7, %r1;
	setp.le.u64 	%p2, %rd2, %rd7;
	add.s64 	%rd8, %rd1, %rd7;
	shl.b64 	%rd9, %rd8, 2;
	add.s64 	%rd3, %rd6, %rd9;
	@%p2 bra 	$L__BB1_4;
	st.global.f32 	[%rd3], %f2;
$L__BB1_4:
	add.s32 	%r8, %r1, 256;
	cvt.u64.u32 	%rd10, %r8;
	setp.le.u64 	%p3, %rd2, %rd10;
	@%p3 bra 	$L__BB1_6;
	st.global.f32 	[%rd3+1024], %f2;
$L__BB1_6:
	ret;

}
	// .globl	_ZN3cub18CUB_300001_SM_10006detail8for_each13static_kernelINS2_12policy_hub_t12policy_500_tEmN6thrust24THRUST_300001_SM_1000_NS8cuda_cub20__uninitialized_fill7functorINS7_10device_ptrIfEEfEEEEvT0_T1_
.visible .entry _ZN3cub18CUB_300001_SM_10006detail8for_each13static_kernelINS2_12policy_hub_t12policy_500_tEmN6thrust24THRUST_300001_SM_1000_NS8cuda_cub20__uninitialized_fill7functorINS7_10device_ptrIfEEfEEEEvT0_T1_(
	.param .u64 _ZN3cub18CUB_300001_SM_10006detail8for_each13static_kernelINS2_12policy_hub_t12policy_500_tEmN6thrust24THRUST_300001_SM_1000_NS8cuda_cub20__uninitialized_fill7functorINS7_10device_ptrIfEEfEEEEvT0_T1__param_0,
	.param .align 8 .b8 _ZN3cub18CUB_300001_SM_10006detail8for_each13static_kernelINS2_12policy_hub_t12policy_500_tEmN6thrust24THRUST_300001_SM_1000_NS8cuda_cub20__uninitialized_fill7functorINS7_10device_ptrIfEEfEEEEvT0_T1__param_1[16]
)
.maxntid 256
{
	.reg .pred 	%p<4>;
	.reg .b16 	%rs<5>;
	.reg .b32 	%r<10>;
	.reg .b32 	%f<3>;
	.reg .b64 	%rd<16>;

	ld.param.f32 	%f2, [_ZN3cub18CUB_300001_SM_10006detail8for_each13static_kernelINS2_12policy_hub_t12policy_500_tEmN6thrust24THRUST_300001_SM_1000_NS8cuda_cub20__uninitialized_fill7functorINS7_10device_ptrIfEEfEEEEvT0_T1__param_1+8];
	ld.param.u64 	%rd4, [_ZN3cub18CUB_300001_SM_10006detail8for_each13static_kernelINS2_12policy_hub_t12policy_500_tEmN6thrust24THRUST_300001_SM_1000_NS8cuda_cub20__uninitialized_fill7functorINS7_10device_ptrIfEEfEEEEvT0_T1__param_1];
	ld.param.u64 	%rd5, [_ZN3cub18CUB_300001_SM_10006detail8for_each13static_kernelINS2_12policy_hub_t12policy_500_tEmN6thrust24THRUST_300001_SM_1000_NS8cuda_cub20__uninitialized_fill7functorINS7_10device_ptrIfEEfEEEEvT0_T1__param_0];
	mov.u32 	%r7, %ctaid.x;
	mul.wide.u32 	%rd1, %r7, 512;
	sub.s64 	%rd2, %rd5, %rd1;
	setp.lt.u64 	%p1, %rd2, 512;
	@%p1 bra 	$L__BB2_2;
	mov.u32 	%r9, %tid.x;
	cvta.to.global.u64 	%rd11, %rd4;
	cvt.u64.u32 	%rd12, %r9;
	add.s64 	%rd13, %rd1, %rd12;
	shl.b64 	%rd14, %rd13, 2;
	add.s64 	%rd15, %rd11, %rd14;
	st.global.f32 	[%rd15], %f2;
	st.global.f32 	[%rd15+1024], %f2;
	bra.uni 	$L__BB2_6;
$L__BB2_2:
	cvta.to.global.u64 	%rd6, %rd4;
	mov.u32 	%r1, %tid.x;
	cvt.u64.u32 	%rd7, %r1;
	setp.le.u64 	%p2, %rd2, %rd7;
	add.s64 	%rd8, %rd1, %rd7;
	shl.b64 	%rd9, %rd8, 2;
	add.s64 	%rd3, %rd6, %rd9;
	@%p2 bra 	$L__BB2_4;
	st.global.f32 	[%rd3], %f2;
$L__BB2_4:
	add.s32 	%r8, %r1, 256;
	cvt.u64.u32 	%rd10, %r8;
	setp.le.u64 	%p3, %rd2, %rd10;
	@%p3 bra 	$L__BB2_6;
	st.global.f32 	[%rd3+1024], %f2;
$L__BB2_6:
	ret;

}
	// .globl	_ZN3cub18CUB_300001_SM_10006detail8for_each13static_kernelINS2_12policy_hub_t12policy_500_tElN6thrust24THRUST_300001_SM_1000_NS8cuda_cub6__fill7functorINS7_6detail15normal_iteratorINS7_10device_ptrIfEEEEfEEEEvT0_T1_
.visible .entry _ZN3cub18CUB_300001_SM_10006detail8for_each13static_kernelINS2_12policy_hub_t12policy_500_tElN6thrust24THRUST_300001_SM_1000_NS8cuda_cub6__fill7functorINS7_6detail15normal_iteratorINS7_10device_ptrIfEEEEfEEEEvT0_T1_(
	.param .u64 _ZN3cub18CUB_300001_SM_10006detail8for_each13static_kernelINS2_12policy_hub_t12policy_500_tElN6thrust24THRUST_300001_SM_1000_NS8cuda_cub6__fill7functorINS7_6detail15normal_iteratorINS7_10device_ptrIfEEEEfEEEEvT0_T1__param_0,
	.param .align 8 .b8 _ZN3cub18CUB_300001_SM_10006detail8for_each13static_kernelINS2_12policy_hub_t12policy_500_tElN6thrust24THRUST_300001_SM_1000_NS8cuda_cub6__fill7functorINS7_6detail15normal_iteratorINS7_10device_ptrIfEEEEfEEEEvT0_T1__param_1[16]
)
.maxntid 256
{
	.reg .pred 	%p<4>;
	.reg .b16 	%rs<5>;
	.reg .b32 	%r<10>;
	.reg .b32 	%f<3>;
	.reg .b64 	%rd<17>;

	ld.param.f32 	%f2, [_ZN3cub18CUB_300001_SM_10006detail8for_each13static_kernelINS2_12policy_hub_t12policy_500_tElN6thrust24THRUST_300001_SM_1000_NS8cuda_cub6__fill7functorINS7_6detail15normal_iteratorINS7_10device_ptrIfEEEEfEEEEvT0_T1__param_1+8];
	ld.param.u64 	%rd5, [_ZN3cub18CUB_300001_SM_10006detail8for_each13static_kernelINS2_12policy_hub_t12policy_500_tElN6thrust24THRUST_300001_SM_1000_NS8cuda_cub6__fill7functorINS7_6detail15normal_iteratorINS7_10device_ptrIfEEEEfEEEEvT0_T1__param_1];
	ld.param.u64 	%rd6, [_ZN3cub18CUB_300001_SM_10006detail8for_each13static_kernelINS2_12policy_hub_t12policy_500_tElN6thrust24THRUST_300001_SM_1000_NS8cuda_cub6__fill7functorINS7_6detail15normal_iteratorINS7_10device_ptrIfEEEEfEEEEvT0_T1__param_0];
	mov.u32 	%r7, %ctaid.x;
	mul.wide.u32 	%rd1, %r7, 512;
	sub.s64 	%rd2, %rd6, %rd1;
	setp.lt.s64 	%p1, %rd2, 512;
	@%p1 bra 	$L__BB3_2;
	mov.u32 	%r9, %tid.x;
	cvta.to.global.u64 	%rd12, %rd5;
	cvt.u64.u32 	%rd13, %r9;
	add.s64 	%rd14, %rd1, %rd13;
	shl.b64 	%rd15, %rd14, 2;
	add.s64 	%rd16, %rd12, %rd15;
	st.global.f32 	[%rd16], %f2;
	st.global.f32 	[%rd16+1024], %f2;
	bra.uni 	$L__BB3_6;
$L__BB3_2:
	cvta.to.global.u64 	%rd7, %rd5;
	mov.u32 	%r1, %tid.x;
	cvt.s64.s32 	%rd3, %rd2;
	cvt.u64.u32 	%rd8, %r1;
	setp.le.s64 	%p2, %rd3, %rd8;
	add.s64 	%rd9, %rd1, %rd8;
	shl.b64 	%rd10, %rd9, 2;
	add.s64 	%rd4, %rd7, %rd10;
	@%p2 bra 	$L__BB3_4;
	st.global.f32 	[%rd4], %f2;
$L__BB3_4:
	add.s32 	%r8, %r1, 256;
	cvt.u64.u32 	%rd11, %r8;
	setp.le.s64 	%p3, %rd3, %rd11;
	@%p3 bra 	$L__BB3_6;
	st.global.f32 	[%rd4+1024], %f2;
$L__BB3_6:
	ret;

}
	// .globl	_ZN3sim6kernelEPf
.visible .entry _ZN3sim6kernelEPf(
	.param .u64 .ptr .align 1 _ZN3sim6kernelEPf_param_0
)
{
	.reg .pred 	%p<2>;
	.reg .b32 	%r<4>;
	.reg .b64 	%rd<5>;

	ld.param.u64 	%rd1, [_ZN3sim6kernelEPf_param_0];
	mov.u32 	%r1, %tid.x;
	setp.ne.s32 	%p1, %r1, 0;
	@%p1 bra 	$L__BB4_2;
	cvta.to.global.u64 	%rd2, %rd1;
	mov.u32 	%r2, %ctaid.x;
	mul.wide.u32 	%rd3, %r2, 4;
	add.s64 	%rd4, %rd2, %rd3;
	mov.b32 	%r3, 1090519040;
	st.global.u32 	[%rd4], %r3;
$L__BB4_2:
	ret;

}


// ===== COMPILED SASS (sm_100) =====

	.target	sm_100

	.elftype	@"ET_EXEC"


//--------------------- .note.nv.tkinfo           --------------------------
	.section	.note.nv.tkinfo,"",@"SHT_NOTE"
	.sectionflags	@"SHF_NOTE_NV_TKINFO"
	.tkinfo
        /*0018*/ 	.word	0x00000002
        /*0030*/ 	.string	""
        /*0030*/ 	.string	"ptxas"
        /*0030*/ 	.string	"Cuda compilation tools, release 13.0, V13.0.88"
        /*0030*/ 	.string	"Build cuda_13.0.r13.0/compiler.36424714_0"
        /*0030*/ 	.string	"-arch sm_100 -m 64 "



//--------------------- .note.nv.cuinfo           --------------------------
	.section	.note.nv.cuinfo,"",@"SHT_NOTE"
	.sectionflags	@"SHF_NOTE_NV_CUINFO"
        /*0018*/ 	.short	0x0002
        /*001a*/ 	.short	0x0064
        /*001c*/ 	.short	0x0082
	.zero		2


//--------------------- .nv.info                  --------------------------
	.section	.nv.info,"",@"SHT_CUDA_INFO"
	.align	4


	//----- nvinfo : EIATTR_REGCOUNT
	.align		4
        /*0000*/ 	.byte	0x04, 0x2f
        /*0002*/ 	.short	(.L_44 - .L_43)
	.align		4
.L_43:
        /*0004*/ 	.word	index@(_ZN3cub18CUB_300001_SM_10006detail11EmptyKernelIvEEvv)
        /*0008*/ 	.word	0x00000004


	//----- nvinfo : EIATTR_FRAME_SIZE
	.align		4
.L_44:
        /*000c*/ 	.byte	0x04, 0x11
        /*000e*/ 	.short	(.L_46 - .L_45)
	.align		4
.L_45:
        /*0010*/ 	.word	index@(_ZN3cub18CUB_300001_SM_10006detail11EmptyKernelIvEEvv)
        /*0014*/ 	.word	0x00000000


	//----- nvinfo : EIATTR_REGCOUNT
	.align		4
.L_46:
        /*0018*/ 	.byte	0x04, 0x2f
        /*001a*/ 	.short	(.L_48 - .L_47)
	.align		4
.L_47:
        /*001c*/ 	.word	index@(_ZN3cub18CUB_300001_SM_10006detail8for_each13static_kernelINS2_12policy_hub_t12policy_500_tEmN6thrust24THRUST_300001_SM_1000_NS8cuda_cub6__fill7functorINS7_6detail15normal_iteratorINS7_10device_ptrIfEEEEfEEEEvT0_T1_)
        /*0020*/ 	.word	0x00000008


	//----- nvinfo : EIATTR_FRAME_SIZE
	.align		4
.L_48:
        /*0024*/ 	.byte	0x04, 0x11
        /*0026*/ 	.short	(.L_50 - .L_49)
	.align		4
.L_49:
        /*0028*/ 	.word	index@(_ZN3cub18CUB_300001_SM_10006detail8for_each13static_kernelINS2_12policy_hub_t12policy_500_tEmN6thrust24THRUST_300001_SM_1000_NS8cuda_cub6__fill7functorINS7_6detail15normal_iteratorINS7_10device_ptrIfEEEEfEEEEvT0_T1_)
        /*002c*/ 	.word	0x00000000


	//----- nvinfo : EIATTR_REGCOUNT
	.align		4
.L_50:
        /*0030*/ 	.byte	0x04, 0x2f
        /*0032*/ 	.short	(.L_52 - .L_51)
	.align		4
.L_51:
        /*0034*/ 	.word	index@(_ZN3cub18CUB_300001_SM_10006detail8for_each13static_kernelINS2_12policy_hub_t12policy_500_tEmN6thrust24THRUST_300001_SM_1000_NS8cuda_cub20__uninitialized_fill7functorINS7_10device_ptrIfEEfEEEEvT0_T1_)
        /*0038*/ 	.word	0x00000008


	//----- nvinfo : EIATTR_FRAME_SIZE
	.align		4
.L_52:
        /*003c*/ 	.byte	0x04, 0x11
        /*003e*/ 	.short	(.L_54 - .L_53)
	.align		4
.L_53:
        /*0040*/ 	.word	index@(_ZN3cub18CUB_300001_SM_10006detail8for_each13static_kernelINS2_12policy_hub_t12policy_500_tEmN6thrust24THRUST_300001_SM_1000_NS8cuda_cub20__uninitialized_fill7functorINS7_10device_ptrIfEEfEEEEvT0_T1_)
        /*0044*/ 	.word	0x00000000


	//----- nvinfo : EIATTR_REGCOUNT
	.align		4
.L_54:
        /*0048*/ 	.byte	0x04, 0x2f
        /*004a*/ 	.short	(.L_56 - .L_55)
	.align		4
.L_55:
        /*004c*/ 	.word	index@(_ZN3cub18CUB_300001_SM_10006detail8for_each13static_kernelINS2_12policy_hub_t12policy_500_tElN6thrust24THRUST_300001_SM_1000_NS8cuda_cub6__fill7functorINS7_6detail15normal_iteratorINS7_10device_ptrIfEEEEfEEEEvT0_T1_)
        /*0050*/ 	.word	0x00000008


	//----- nvinfo : EIATTR_FRAME_SIZE
	.align		4
.L_56:
        /*0054*/ 	.byte	0x04, 0x11
        /*0056*/ 	.short	(.L_58 - .L_57)
	.align		4
.L_57:
        /*0058*/ 	.word	index@(_ZN3cub18CUB_300001_SM_10006detail8for_each13static_kernelINS2_12policy_hub_t12policy_500_tElN6thrust24THRUST_300001_SM_1000_NS8cuda_cub6__fill7functorINS7_6detail15normal_iteratorINS7_10device_ptrIfEEEEfEEEEvT0_T1_)
        /*005c*/ 	.word	0x00000000


	//----- nvinfo : EIATTR_REGCOUNT
	.align		4
.L_58:
        /*0060*/ 	.byte	0x04, 0x2f
        /*0062*/ 	.short	(.L_60 - .L_59)
	.align		4
.L_59:
        /*0064*/ 	.word	index@(_ZN3sim6kernelEPf)
        /*0068*/ 	.word	0x0000000a


	//----- nvinfo : EIATTR_FRAME_SIZE
	.align		4
.L_60:
        /*006c*/ 	.byte	0x04, 0x11
        /*006e*/ 	.short	(.L_62 - .L_61)
	.align		4
.L_61:
        /*0070*/ 	.word	index@(_ZN3sim6kernelEPf)
        /*0074*/ 	.word	0x00000000


	//----- nvinfo : EIATTR_MIN_STACK_SIZE
	.align		4
.L_62:
        /*0078*/ 	.byte	0x04, 0x12
        /*007a*/ 	.short	(.L_64 - .L_63)
	.align		4
.L_63:
        /*007c*/ 	.word	index@(_ZN3sim6kernelEPf)
        /*0080*/ 	.word	0x00000000


	//----- nvinfo : EIATTR_MIN_STACK_SIZE
	.align		4
.L_64:
        /*0084*/ 	.byte	0x04, 0x12
        /*0086*/ 	.short	(.L_66 - .L_65)
	.align		4
.L_65:
        /*0088*/ 	.word	index@(_ZN3cub18CUB_300001_SM_10006detail8for_each13static_kernelINS2_12policy_hub_t12policy_500_tElN6thrust24THRUST_300001_SM_1000_NS8cuda_cub6__fill7functorINS7_6detail15normal_iteratorINS7_10device_ptrIfEEEEfEEEEvT0_T1_)
        /*008c*/ 	.word	0x00000000


	//----- nvinfo : EIATTR_MIN_STACK_SIZE
	.align		4
.L_66:
        /*0090*/ 	.byte	0x04, 0x12
        /*0092*/ 	.short	(.L_68 - .L_67)
	.align		4
.L_67:
        /*0094*/ 	.word	index@(_ZN3cub18CUB_300001_SM_10006detail8for_each13static_kernelINS2_12policy_hub_t12policy_500_tEmN6thrust24THRUST_300001_SM_1000_NS8cuda_cub20__uninitialized_fill7functorINS7_10device_ptrIfEEfEEEEvT0_T1_)
        /*0098*/ 	.word	0x00000000


	//----- nvinfo : EIATTR_MIN_STACK_SIZE
	.align		4
.L_68:
        /*009c*/ 	.byte	0x04, 0x12
        /*009e*/ 	.short	(.L_70 - .L_69)
	.align		4
.L_69:
        /*00a0*/ 	.word	index@(_ZN3cub18CUB_300001_SM_10006detail8for_each13static_kernelINS2_12policy_hub_t12policy_500_tEmN6thrust24THRUST_300001_SM_1000_NS8cuda_cub6__fill7functorINS7_6detail15normal_iteratorINS7_10device_ptrIfEEEEfEEEEvT0_T1_)
        /*00a4*/ 	.word	0x00000000


	//----- nvinfo : EIATTR_MIN_STACK_SIZE
	.align		4
.L_70:
        /*00a8*/ 	.byte	0x04, 0x12
        /*00aa*/ 	.short	(.L_72 - .L_71)
	.align		4
.L_71:
        /*00ac*/ 	.word	index@(_ZN3cub18CUB_300001_SM_10006detail11EmptyKernelIvEEvv)
        /*00b0*/ 	.word	0x00000000
.L_72:


//--------------------- .nv.compat                --------------------------
	.section	.nv.compat,"",@"SHT_CUDA_COMPAT_INFO"
	.align	4
        /*0000*/ 	.byte	0x02, 0x09, 0x00, 0x00, 0x02, 0x02, 0x01, 0x00, 0x02, 0x05, 0x05, 0x00, 0x03, 0x07, 0x01, 0x01
        /*0010*/ 	.byte	0x02, 0x03, 0x00, 0x00, 0x02, 0x06, 0x01, 0x00, 0x04, 0x0b, 0x08, 0x00, 0x09, 0x00, 0x00, 0x00
        /*0020*/ 	.byte	0x00, 0x00, 0x00, 0x00


//--------------------- .nv.info._ZN3sim6kernelEPf --------------------------
	.section	.nv.info._ZN3sim6kernelEPf,"",@"SHT_CUDA_INFO"
	.sectionflags	@""
	.align	4


	//----- nvinfo : EIATTR_CUDA_API_VERSION
	.align		4
        /*0000*/ 	.byte	0x04, 0x37
        /*0002*/ 	.short	(.L_74 - .L_73)
.L_73:
        /*0004*/ 	.word	0x00000082


	//----- nvinfo : EIATTR_KPARAM_INFO
	.align		4
.L_74:
        /*0008*/ 	.byte	0x04, 0x17
        /*000a*/ 	.short	(.L_76 - .L_75)
.L_75:
        /*000c*/ 	.word	0x00000000
        /*0010*/ 	.short	0x0000
        /*0012*/ 	.short	0x0000
        /*0014*/ 	.byte	0x00, 0xf5, 0x21, 0x00


	//----- nvinfo : EIATTR_SPARSE_MMA_MASK
	.align		4
.L_76:
        /*0018*/ 	.byte	0x03, 0x50
        /*001a*/ 	.short	0x0000


	//----- nvinfo : EIATTR_MAXREG_COUNT
	.align		4
        /*001c*/ 	.byte	0x03, 0x1b
        /*001e*/ 	.short	0x00ff


	//----- nvinfo : EIATTR_MERCURY_ISA_VERSION
	.align		4
        /*0020*/ 	.byte	0x03, 0x5f
        /*0022*/ 	.short	0x0101


	//----- nvinfo : EIATTR_VRC_CTA_INIT_COUNT
	.align		4
        /*0024*/ 	.byte	0x02, 0x4a
	.zero		1
	.zero		1


	//----- nvinfo : EIATTR_EXIT_INSTR_OFFSETS
	.align		4
        /*0028*/ 	.byte	0x04, 0x1c
        /*002a*/ 	.short	(.L_78 - .L_77)


	//   ....[0]....
.L_77:
        /*002c*/ 	.word	0x00000030


	//   ....[1]....
        /*0030*/ 	.word	0x000000a0


	//----- nvinfo : EIATTR_CBANK_PARAM_SIZE
	.align		4
.L_78:
        /*0034*/ 	.byte	0x03, 0x19
        /*0036*/ 	.short	0x0008


	//----- nvinfo : EIATTR_PARAM_CBANK
	.align		4
        /*0038*/ 	.byte	0x04, 0x0a
        /*003a*/ 	.short	(.L_80 - .L_79)
	.align		4
.L_79:
        /*003c*/ 	.word	index@(.nv.constant0._ZN3sim6kernelEPf)
        /*0040*/ 	.short	0x0380
        /*0042*/ 	.short	0x0008


	//----- nvinfo : EIATTR_SW_WAR
	.align		4
.L_80:
        /*0044*/ 	.byte	0x04, 0x36
        /*0046*/ 	.short	(.L_82 - .L_81)
.L_81:
        /*0048*/ 	.word	0x00000008
.L_82:


//--------------------- .nv.info._ZN3cub18CUB_300001_SM_10006detail8for_each13static_kernelINS2_12policy_hub_t12policy_500_tElN6thrust24THRUST_300001_SM_1000_NS8cuda_cub6__fill7functorINS7_6detail15normal_iteratorINS7_10device_ptrIfEEEEfEEEEvT0_T1_ --------------------------
	.section	.nv.info._ZN3cub18CUB_300001_SM_10006detail8for_each13static_kernelINS2_12policy_hub_t12policy_500_tElN6thrust24THRUST_300001_SM_1000_NS8cuda_cub6__fill7functorINS7_6detail15normal_iteratorINS7_10device_ptrIfEEEEfEEEEvT0_T1_,"",@"SHT_CUDA_INFO"
	.sectionflags	@""
	.align	4


	//----- nvinfo : EIATTR_CUDA_API_VERSION
	.align		4
        /*0000*/ 	.byte	0x04, 0x37
        /*0002*/ 	.short	(.L_84 - .L_83)
.L_83:
        /*0004*/ 	.word	0x00000082


	//----- nvinfo : EIATTR_KPARAM_INFO
	.align		4
.L_84:
        /*0008*/ 	.byte	0x04, 0x17
        /*000a*/ 	.short	(.L_86 - .L_85)
.L_85:
        /*000c*/ 	.word	0x00000000
        /*0010*/ 	.short	0x0001
        /*0012*/ 	.short	0x0008
        /*0014*/ 	.byte	0x00, 0xf0, 0x41, 0x00


	//----- nvinfo : EIATTR_KPARAM_INFO
	.align		4
.L_86:
        /*0018*/ 	.byte	0x04, 0x17
        /*001a*/ 	.short	(.L_88 - .L_87)
.L_87:
        /*001c*/ 	.word	0x00000000
        /*0020*/ 	.short	0x0000
        /*0022*/ 	.short	0x0000
        /*0024*/ 	.byte	0x00, 0xf0, 0x21, 0x00


	//----- nvinfo : EIATTR_SPARSE_MMA_MASK
	.align		4
.L_88:
        /*0028*/ 	.byte	0x03, 0x50
        /*002a*/ 	.short	0x0000


	//----- nvinfo : EIATTR_MAXREG_COUNT
	.align		4
        /*002c*/ 	.byte	0x03, 0x1b
        /*002e*/ 	.short	0x00ff


	//----- nvinfo : EIATTR_MERCURY_ISA_VERSION
	.align		4
        /*0030*/ 	.byte	0x03, 0x5f
        /*0032*/ 	.short	0x0101


	//----- nvinfo : EIATTR_VRC_CTA_INIT_COUNT
	.align		4
        /*0034*/ 	.byte	0x02, 0x4a
	.zero		1
	.zero		1


	//----- nvinfo : EIATTR_EXIT_INSTR_OFFSETS
	.align		4
        /*0038*/ 	.byte	0x04, 0x1c
        /*003a*/ 	.short	(.L_90 - .L_89)


	//   ....[0]....
.L_89:
        /*003c*/ 	.word	0x00000130


	//   ....[1]....
        /*0040*/ 	.word	0x00000240


	//   ....[2]....
        /*0044*/ 	.word	0x00000270


	//----- nvinfo : EIATTR_MAX_THREADS
	.align		4
.L_90:
        /*0048*/ 	.byte	0x04, 0x05
        /*004a*/ 	.short	(.L_92 - .L_91)
.L_91:
        /*004c*/ 	.word	0x00000100
        /*0050*/ 	.word	0x00000001
        /*0054*/ 	.word	0x00000001


	//----- nvinfo : EIATTR_CBANK_PARAM_SIZE
	.align		4
.L_92:
        /*0058*/ 	.byte	0x03, 0x19
        /*005a*/ 	.short	0x0018


	//----- nvinfo : EIATTR_PARAM_CBANK
	.align		4
        /*005c*/ 	.byte	0x04, 0x0a
        /*005e*/ 	.short	(.L_94 - .L_93)
	.align		4
.L_93:
        /*0060*/ 	.word	index@(.nv.constant0._ZN3cub18CUB_300001_SM_10006detail8for_each13static_kernelINS2_12policy_hub_t12policy_500_tElN6thrust24THRUST_300001_SM_1000_NS8cuda_cub6__fill7functorINS7_6detail15normal_iteratorINS7_10device_ptrIfEEEEfEEEEvT0_T1_)
        /*0064*/ 	.short	0x0380
        /*0066*/ 	.short	0x0018


	//----- nvinfo : EIATTR_SW_WAR
	.align		4
.L_94:
        /*0068*/ 	.byte	0x04, 0x36
        /*006a*/ 	.short	(.L_96 - .L_95)
.L_95:
        /*006c*/ 	.word	0x00000008
.L_96:


//--------------------- .nv.info._ZN3cub18CUB_300001_SM_10006detail8for_each13static_kernelINS2_12policy_hub_t12policy_500_tEmN6thrust24THRUST_300001_SM_1000_NS8cuda_cub20__uninitialized_fill7functorINS7_10device_ptrIfEEfEEEEvT0_T1_ --------------------------
	.section	.nv.info._ZN3cub18CUB_300001_SM_10006detail8for_each13static_kernelINS2_12policy_hub_t12policy_500_tEmN6thrust24THRUST_300001_SM_1000_NS8cuda_cub20__uninitialized_fill7functorINS7_10device_ptrIfEEfEEEEvT0_T1_,"",@"SHT_CUDA_INFO"
	.sectionflags	@""
	.align	4


	//----- nvinfo : EIATTR_CUDA_API_VERSION
	.align		4
        /*0000*/ 	.byte	0x04, 0x37
        /*0002*/ 	.short	(.L_98 - .L_97)
.L_97:
        /*0004*/ 	.word	0x00000082


	//----- nvinfo : EIATTR_KPARAM_INFO
	.align		4
.L_98:
        /*0008*/ 	.byte	0x04, 0x17
        /*000a*/ 	.short	(.L_100 - .L_99)
.L_99:
        /*000c*/ 	.word	0x00000000
        /*0010*/ 	.short	0x0001
        /*0012*/ 	.short	0x0008
        /*0014*/ 	.byte	0x00, 0xf0, 0x41, 0x00


	//----- nvinfo : EIATTR_KPARAM_INFO
	.align		4
.L_100:
        /*0018*/ 	.byte	0x04, 0x17
        /*001a*/ 	.short	(.L_102 - .L_101)
.L_101:
        /*001c*/ 	.word	0x00000000
        /*0020*/ 	.short	0x0000
        /*0022*/ 	.short	0x0000
        /*0024*/ 	.byte	0x00, 0xf0, 0x21, 0x00


	//----- nvinfo : EIATTR_SPARSE_MMA_MASK
	.align		4
.L_102:
        /*0028*/ 	.byte	0x03, 0x50
        /*002a*/ 	.short	0x0000


	//----- nvinfo : EIATTR_MAXREG_COUNT
	.align		4
        /*002c*/ 	.byte	0x03, 0x1b
        /*002e*/ 	.short	0x00ff


	//----- nvinfo : EIATTR_MERCURY_ISA_VERSION
	.align		4
        /*0030*/ 	.byte	0x03, 0x5f
        /*0032*/ 	.short	0x0101


	//----- nvinfo : EIATTR_VRC_CTA_INIT_COUNT
	.align		4
        /*0034*/ 	.byte	0x02, 0x4a
	.zero		1
	.zero		1


	//----- nvinfo : EIATTR_EXIT_INSTR_OFFSETS
	.align		4
        /*0038*/ 	.byte	0x04, 0x1c
        /*003a*/ 	.short	(.L_104 - .L_103)


	//   ....[0]....
.L_103:
        /*003c*/ 	.word	0x00000130


	//   ....[1]....
        /*0040*/ 	.word	0x00000230


	//   ....[2]....
        /*0044*/ 	.word	0x00000260


	//----- nvinfo : EIATTR_MAX_THREADS
	.align		4
.L_104:
        /*0048*/ 	.byte	0x04, 0x05
        /*004a*/ 	.short	(.L_106 - .L_105)
.L_105:
        /*004c*/ 	.word	0x00000100
        /*0050*/ 	.word	0x00000001
        /*0054*/ 	.word	0x00000001


	//----- nvinfo : EIATTR_CBANK_PARAM_SIZE
	.align		4
.L_106:
        /*0058*/ 	.byte	0x03, 0x19
        /*005a*/ 	.short	0x0018


	//----- nvinfo : EIATTR_PARAM_CBANK
	.align		4
        /*005c*/ 	.byte	0x04, 0x0a
        /*005e*/ 	.short	(.L_108 - .L_107)
	.align		4
.L_107:
        /*0060*/ 	.word	index@(.nv.constant0._ZN3cub18CUB_300001_SM_10006detail8for_each13static_kernelINS2_12policy_hub_t12policy_500_tEmN6thrust24THRUST_300001_SM_1000_NS8cuda_cub20__uninitialized_fill7functorINS7_10device_ptrIfEEfEEEEvT0_T1_)
        /*0064*/ 	.short	0x0380
        /*0066*/ 	.short	0x0018


	//----- nvinfo : EIATTR_SW_WAR
	.align		4
.L_108:
        /*0068*/ 	.byte	0x04, 0x36
        /*006a*/ 	.short	(.L_110 - .L_109)
.L_109:
        /*006c*/ 	.word	0x00000008
.L_110:


//--------------------- .nv.info._ZN3cub18CUB_300001_SM_10006detail8for_each13static_kernelINS2_12policy_hub_t12policy_500_tEmN6thrust24THRUST_300001_SM_1000_NS8cuda_cub6__fill7functorINS7_6detail15normal_iteratorINS7_10device_ptrIfEEEEfEEEEvT0_T1_ --------------------------
	.section	.nv.info._ZN3cub18CUB_300001_SM_10006detail8for_each13static_kernelINS2_12policy_hub_t12policy_500_tEmN6thrust24THRUST_300001_SM_1000_NS8cuda_cub6__fill7functorINS7_6detail15normal_iteratorINS7_10device_ptrIfEEEEfEEEEvT0_T1_,"",@"SHT_CUDA_INFO"
	.sectionflags	@""
	.align	4


	//----- nvinfo : EIATTR_CUDA_API_VERSION
	.align		4
        /*0000*/ 	.byte	0x04, 0x37
        /*0002*/ 	.short	(.L_112 - .L_111)
.L_111:
        /*0004*/ 	.word	0x00000082


	//----- nvinfo : EIATTR_KPARAM_INFO
	.align		4
.L_112:
        /*0008*/ 	.byte	0x04, 0x17
        /*000a*/ 	.short	(.L_114 - .L_113)
.L_113:
        /*000c*/ 	.word	0x00000000
        /*0010*/ 	.short	0x0001
        /*0012*/ 	.short	0x0008
        /*0014*/ 	.byte	0x00, 0xf0, 0x41, 0x00


	//----- nvinfo : EIATTR_KPARAM_INFO
	.align		4
.L_114:
        /*0018*/ 	.byte	0x04, 0x17
        /*001a*/ 	.short	(.L_116 - .L_115)
.L_115:
        /*001c*/ 	.word	0x00000000
        /*0020*/ 	.short	0x0000
        /*0022*/ 	.short	0x0000
        /*0024*/ 	.byte	0x00, 0xf0, 0x21, 0x00


	//----- nvinfo : EIATTR_SPARSE_MMA_MASK
	.align		4
.L_116:
        /*0028*/ 	.byte	0x03, 0x50
        /*002a*/ 	.short	0x0000


	//----- nvinfo : EIATTR_MAXREG_COUNT
	.align		4
        /*002c*/ 	.byte	0x03, 0x1b
        /*002e*/ 	.short	0x00ff


	//----- nvinfo : EIATTR_MERCURY_ISA_VERSION
	.align		4
        /*0030*/ 	.byte	0x03, 0x5f
        /*0032*/ 	.short	0x0101


	//----- nvinfo : EIATTR_VRC_CTA_INIT_COUNT
	.align		4
        /*0034*/ 	.byte	0x02, 0x4a
	.zero		1
	.zero		1


	//----- nvinfo : EIATTR_EXIT_INSTR_OFFSETS
	.align		4
        /*0038*/ 	.byte	0x04, 0x1c
        /*003a*/ 	.short	(.L_118 - .L_117)


	//   ....[0]....
.L_117:
        /*003c*/ 	.word	0x00000130


	//   ....[1]....
        /*0040*/ 	.word	0x00000230


	//   ....[2]....
        /*0044*/ 	.word	0x00000260


	//----- nvinfo : EIATTR_MAX_THREADS
	.align		4
.L_118:
        /*0048*/ 	.byte	0x04, 0x05
        /*004a*/ 	.short	(.L_120 - .L_119)
.L_119:
        /*004c*/ 	.word	0x00000100
        /*0050*/ 	.word	0x00000001
        /*0054*/ 	.word	0x00000001


	//----- nvinfo : EIATTR_CBANK_PARAM_SIZE
	.align		4
.L_120:
        /*0058*/ 	.byte	0x03, 0x19
        /*005a*/ 	.short	0x0018


	//----- nvinfo : EIATTR_PARAM_CBANK
	.align		4
        /*005c*/ 	.byte	0x04, 0x0a
        /*005e*/ 	.short	(.L_122 - .L_121)
	.align		4
.L_121:
        /*0060*/ 	.word	index@(.nv.constant0._ZN3cub18CUB_300001_SM_10006detail8for_each13static_kernelINS2_12policy_hub_t12policy_500_tEmN6thrust24THRUST_300001_SM_1000_NS8cuda_cub6__fill7functorINS7_6detail15normal_iteratorINS7_10device_ptrIfEEEEfEEEEvT0_T1_)
        /*0064*/ 	.short	0x0380
        /*0066*/ 	.short	0x0018


	//----- nvinfo : EIATTR_SW_WAR
	.align		4
.L_122:
        /*0068*/ 	.byte	0x04, 0x36
        /*006a*/ 	.short	(.L_124 - .L_123)
.L_123:
        /*006c*/ 	.word	0x00000008
.L_124:


//--------------------- .nv.info._ZN3cub18CUB_300001_SM_10006detail11EmptyKernelIvEEvv --------------------------
	.section	.nv.info._ZN3cub18CUB_300001_SM_10006detail11EmptyKernelIvEEvv,"",@"SHT_CUDA_INFO"
	.sectionflags	@""
	.align	4


	//----- nvinfo : EIATTR_CUDA_API_VERSION
	.align		4
        /*0000*/ 	.byte	0x04, 0x37
        /*0002*/ 	.short	(.L_126 - .L_125)
.L_125:
        /*0004*/ 	.word	0x00000082


	//----- nvinfo : EIATTR_SPARSE_MMA_MASK
	.align		4
.L_126:
        /*0008*/ 	.byte	0x03, 0x50
        /*000a*/ 	.short	0x0000


	//----- nvinfo : EIATTR_MAXREG_COUNT
	.align		4
        /*000c*/ 	.byte	0x03, 0x1b
        /*000e*/ 	.short	0x00ff


	//----- nvinfo : EIATTR_MERCURY_ISA_VERSION
	.align		4
        /*0010*/ 	.byte	0x03, 0x5f
        /*0012*/ 	.short	0x0101


	//----- nvinfo : EIATTR_VRC_CTA_INIT_COUNT
	.align		4
        /*0014*/ 	.byte	0x02, 0x4a
	.zero		1
	.zero		1


	//----- nvinfo : EIATTR_EXIT_INSTR_OFFSETS
	.align		4
        /*0018*/ 	.byte	0x04, 0x1c
        /*001a*/ 	.short	(.L_128 - .L_127)


	//   ....[0]....
.L_127:
        /*001c*/ 	.word	0x00000010


	//----- nvinfo : EIATTR_SW_WAR
	.align		4
.L_128:
        /*0020*/ 	.byte	0x04, 0x36
        /*0022*/ 	.short	(.L_130 - .L_129)
.L_129:
        /*0024*/ 	.word	0x00000008
.L_130:


//--------------------- .nv.callgraph             --------------------------
	.section	.nv.callgraph,"",@"SHT_CUDA_CALLGRAPH"
	.align	4
	.sectionentsize	8
	.align		4
        /*0000*/ 	.word	0x00000000
	.align		4
        /*0004*/ 	.word	0xffffffff
	.align		4
        /*0008*/ 	.word	0x00000000
	.align		4
        /*000c*/ 	.word	0xfffffffe
	.align		4
        /*0010*/ 	.word	0x00000000
	.align		4
        /*0014*/ 	.word	0xfffffffd
	.align		4
        /*0018*/ 	.word	0x00000000
	.align		4
        /*001c*/ 	.word	0xfffffffc


//--------------------- .nv.constant4             --------------------------
	.section	.nv.constant4,"a",@progbits
	.align	8
	.align		8
.nv.constant4:
        /*0000*/ 	.dword	_ZN34_INTERNAL_f0f6f1db_4_k_cu_82ea59474cuda3std3__45__cpo5beginE
	.align		8
        /*0008*/ 	.dword	_ZN34_INTERNAL_f0f6f1db_4_k_cu_82ea59474cuda3std3__45__cpo3endE
	.align		8
        /*0010*/ 	.dword	_ZN34_INTERNAL_f0f6f1db_4_k_cu_82ea59474cuda3std3__45__cpo6cbeginE
	.align		8
        /*0018*/ 	.dword	_ZN34_INTERNAL_f0f6f1db_4_k_cu_82ea59474cuda3std3__45__cpo4cendE
	.align		8
        /*0020*/ 	.dword	_ZN34_INTERNAL_f0f6f1db_4_k_cu_82ea59474cuda3std3__45__cpo6rbeginE
	.align		8
        /*0028*/ 	.dword	_ZN34_INTERNAL_f0f6f1db_4_k_cu_82ea59474cuda3std3__45__cpo4rendE
	.align		8
        /*0030*/ 	.dword	_ZN34_INTERNAL_f0f6f1db_4_k_cu_82ea59474cuda3std3__45__cpo7crbeginE
	.align		8
        /*0038*/ 	.dword	_ZN34_INTERNAL_f0f6f1db_4_k_cu_82ea59474cuda3std3__45__cpo5crendE
	.align		8
        /*0040*/ 	.dword	_ZN34_INTERNAL_f0f6f1db_4_k_cu_82ea59474cuda3std3__436_GLOBAL__N__f0f6f1db_4_k_cu_82ea59476ignoreE
	.align		8
        /*0048*/ 	.dword	_ZN34_INTERNAL_f0f6f1db_4_k_cu_82ea59474cuda3std3__419piecewise_constructE
	.align		8
        /*0050*/ 	.dword	_ZN34_INTERNAL_f0f6f1db_4_k_cu_82ea59474cuda3std3__48in_placeE
	.align		8
        /*0058*/ 	.dword	_ZN34_INTERNAL_f0f6f1db_4_k_cu_82ea59474cuda3std3__420unreachable_sentinelE
	.align		8
        /*0060*/ 	.dword	_ZN34_INTERNAL_f0f6f1db_4_k_cu_82ea59474cuda3std3__47nulloptE
	.align		8
        /*0068*/ 	.dword	_ZN34_INTERNAL_f0f6f1db_4_k_cu_82ea59474cuda3std3__48unexpectE
	.align		8
        /*0070*/ 	.dword	_ZN34_INTERNAL_f0f6f1db_4_k_cu_82ea59474cuda3std6ranges3__45__cpo4swapE
	.align		8
        /*0078*/ 	.dword	_ZN34_INTERNAL_f0f6f1db_4_k_cu_82ea59474cuda3std6ranges3__45__cpo9iter_moveE
	.align		8
        /*0080*/ 	.dword	_ZN34_INTERNAL_f0f6f1db_4_k_cu_82ea59474cuda3std6ranges3__45__cpo5beginE
	.align		8
        /*0088*/ 	.dword	_ZN34_INTERNAL_f0f6f1db_4_k_cu_82ea59474cuda3std6ranges3__45__cpo3endE
	.align		8
        /*0090*/ 	.dword	_ZN34_INTERNAL_f0f6f1db_4_k_cu_82ea59474cuda3std6ranges3__45__cpo6cbeginE
	.align		8
        /*0098*/ 	.dword	_ZN34_INTERNAL_f0f6f1db_4_k_cu_82ea59474cuda3std6ranges3__45__cpo4cendE
	.align		8
        /*00a0*/ 	.dword	_ZN34_INTERNAL_f0f6f1db_4_k_cu_82ea59474cuda3std6ranges3__45__cpo7advanceE
	.align		8
        /*00a8*/ 	.dword	_ZN34_INTERNAL_f0f6f1db_4_k_cu_82ea59474cuda3std6ranges3__45__cpo9iter_swapE
	.align		8
        /*00b0*/ 	.dword	_ZN34_INTERNAL_f0f6f1db_4_k_cu_82ea59474cuda3std6ranges3__45__cpo4nextE
	.align		8
        /*00b8*/ 	.dword	_ZN34_INTERNAL_f0f6f1db_4_k_cu_82ea59474cuda3std6ranges3__45__cpo4prevE
	.align		8
        /*00c0*/ 	.dword	_ZN34_INTERNAL_f0f6f1db_4_k_cu_82ea59474cuda3std6ranges3__45__cpo4dataE
	.align		8
        /*00c8*/ 	.dword	_ZN34_INTERNAL_f0f6f1db_4_k_cu_82ea59474cuda3std6ranges3__45__cpo5cdataE
	.align		8
        /*00d0*/ 	.dword	_ZN34_INTERNAL_f0f6f1db_4_k_cu_82ea59474cuda3std6ranges3__45__cpo4sizeE
	.align		8
        /*00d8*/ 	.dword	_ZN34_INTERNAL_f0f6f1db_4_k_cu_82ea59474cuda3std6ranges3__45__cpo5ssizeE
	.align		8
        /*00e0*/ 	.dword	_ZN34_INTERNAL_f0f6f1db_4_k_cu_82ea59474cuda3std6ranges3__45__cpo8distanceE
	.align		8
        /*00e8*/ 	.dword	_ZN34_INTERNAL_f0f6f1db_4_k_cu_82ea59476thrust24THRUST_300001_SM_1000_NS8cuda_cub3parE
	.align		8
        /*00f0*/ 	.dword	_ZN34_INTERNAL_f0f6f1db_4_k_cu_82ea59476thrust24THRUST_300001_SM_1000_NS8cuda_cub10par_nosyncE
	.align		8
        /*00f8*/ 	.dword	_ZN34_INTERNAL_f0f6f1db_4_k_cu_82ea59476thrust24THRUST_300001_SM_1000_NS6system6detail10sequential3seqE
	.align		8
        /*0100*/ 	.dword	_ZN34_INTERNAL_f0f6f1db_4_k_cu_82ea59476thrust24THRUST_300001_SM_1000_NS12placeholders2_1E
	.align		8
        /*0108*/ 	.dword	_ZN34_INTERNAL_f0f6f1db_4_k_cu_82ea59476thrust24THRUST_300001_SM_1000_NS12placeholders2_2E
	.align		8
        /*0110*/ 	.dword	_ZN34_INTERNAL_f0f6f1db_4_k_cu_82ea59476thrust24THRUST_300001_SM_1000_NS12placeholders2_3E
	.align		8
        /*0118*/ 	.dword	_ZN34_INTERNAL_f0f6f1db_4_k_cu_82ea59476thrust24THRUST_300001_SM_1000_NS12placeholders2_4E
	.align		8
        /*0120*/ 	.dword	_ZN34_INTERNAL_f0f6f1db_4_k_cu_82ea59476thrust24THRUST_300001_SM_1000_NS12placeholders2_5E
	.align		8
        /*0128*/ 	.dword	_ZN34_INTERNAL_f0f6f1db_4_k_cu_82ea59476thrust24THRUST_300001_SM_1000_NS12placeholders2_6E
	.align		8
        /*0130*/ 	.dword	_ZN34_INTERNAL_f0f6f1db_4_k_cu_82ea59476thrust24THRUST_300001_SM_1000_NS12placeholders2_7E
	.align		8
        /*0138*/ 	.dword	_ZN34_INTERNAL_f0f6f1db_4_k_cu_82ea59476thrust24THRUST_300001_SM_1000_NS12placeholders2_8E
	.align		8
        /*0140*/ 	.dword	_ZN34_INTERNAL_f0f6f1db_4_k_cu_82ea59476thrust24THRUST_300001_SM_1000_NS12placeholders2_9E
	.align		8
        /*0148*/ 	.dword	_ZN34_INTERNAL_f0f6f1db_4_k_cu_82ea59476thrust24THRUST_300001_SM_1000_NS12placeholders3_10E
	.align		8
        /*0150*/ 	.dword	_ZN34_INTERNAL_f0f6f1db_4_k_cu_82ea59476thrust24THRUST_300001_SM_1000_NS3seqE


//--------------------- .text._ZN3sim6kernelEPf   --------------------------
	.section	.text._ZN3sim6kernelEPf,"ax",@progbits
	.align	128
        .global         _ZN3sim6kernelEPf
        .type           _ZN3sim6kernelEPf,@function
        .size           _ZN3sim6kernelEPf,(.L_x_8 - _ZN3sim6kernelEPf)
        .other          _ZN3sim6kernelEPf,@"STO_CUDA_ENTRY STV_DEFAULT"
_ZN3sim6kernelEPf:
.text._ZN3sim6kernelEPf:
[----:B------:R-:W-:Y:S01]  /*0000*/  LDC R1, c[0x0][0x37c] ;  /* 0x0000df00ff017b82 */ /* 0x000fe20000000800 */
[----:B------:R-:W0:Y:S02]  /*0010*/  S2R R0, SR_TID.X ;  /* 0x0000000000007919 */ /* 0x000e240000002100 */
[----:B0-----:R-:W-:-:S13]  /*0020*/  ISETP.NE.AND P0, PT, R0, RZ, PT ;  /* 0x000000ff0000720c */ /* 0x001fda0003f05270 */
[----:B------:R-:W-:Y:S05]  /*0030*/  @P0 EXIT ;  /* 0x000000000000094d */ /* 0x000fea0003800000 */
[----:B------:R-:W0:Y:S01]  /*0040*/  S2R R5, SR_CTAID.X ;  /* 0x0000000000057919 */ /* 0x000e220000002500 */
[----:B------:R-:W0:Y:S01]  /*0050*/  LDC.64 R2, c[0x0][0x380] ;  /* 0x0000e000ff027b82 */ /* 0x000e220000000a00 */
[----:B------:R-:W1:Y:S01]  /*0060*/  LDCU.64 UR4, c[0x0][0x358] ;  /* 0x00006b00ff0477ac */ /* 0x000e620008000a00 */
[----:B------:R-:W-:Y:S02]  /*0070*/  HFMA2 R7, -RZ, RZ, 2.5, 0 ;  /* 0x41000000ff077431 */ /* 0x000fe400000001ff */
[----:B0-----:R-:W-:-:S05]  /*0080*/  IMAD.WIDE.U32 R2, R5, 0x4, R2 ;  /* 0x0000000405027825 */ /* 0x001fca00078e0002 */
[----:B-1----:R-:W-:Y:S01]  /*0090*/  STG.E desc[UR4][R2.64], R7 ;  /* 0x0000000702007986 */ /* 0x002fe2000c101904 */
[----:B------:R-:W-:Y:S05]  /*00a0*/  EXIT ;  /* 0x000000000000794d */ /* 0x000fea0003800000 */
.L_x_0:
[----:B------:R-:W-:-:S00]  /*00b0*/  BRA `(.L_x_0) ;  /* 0xfffffffc00fc7947 */ /* 0x000fc0000383ffff */
[----:B------:R-:W-:-:S00]  /*00c0*/  NOP ;  /* 0x0000000000007918 */ /* 0x000fc00000000000 */
        /* <DEDUP_REMOVED lines=11> */
.L_x_8:


//--------------------- .text._ZN3cub18CUB_300001_SM_10006detail8for_each13static_kernelINS2_12policy_hub_t12policy_500_tElN6thrust24THRUST_300001_SM_1000_NS8cuda_cub6__fill7functorINS7_6detail15normal_iteratorINS7_10device_ptrIfEEEEfEEEEvT0_T1_ --------------------------
	.section	.text._ZN3cub18CUB_300001_SM_10006detail8for_each13static_kernelINS2_12policy_hub_t12policy_500_tElN6thrust24THRUST_300001_SM_1000_NS8cuda_cub6__fill7functorINS7_6detail15normal_iteratorINS7_10device_ptrIfEEEEfEEEEvT0_T1_,"ax",@progbits
	.align	128
        .global         _ZN3cub18CUB_300001_SM_10006detail8for_each13static_kernelINS2_12policy_hub_t12policy_500_tElN6thrust24THRUST_300001_SM_1000_NS8cuda_cub6__fill7functorINS7_6detail15normal_iteratorINS7_10device_ptrIfEEEEfEEEEvT0_T1_
        .type           _ZN3cub18CUB_300001_SM_10006detail8for_each13static_kernelINS2_12policy_hub_t12policy_500_tElN6thrust24THRUST_300001_SM_1000_NS8cuda_cub6__fill7functorINS7_6detail15normal_iteratorINS7_10device_ptrIfEEEEfEEEEvT0_T1_,@function
        .size           _ZN3cub18CUB_300001_SM_10006detail8for_each13static_kernelINS2_12policy_hub_t12policy_500_tElN6thrust24THRUST_300001_SM_1000_NS8cuda_cub6__fill7functorINS7_6detail15normal_iteratorINS7_10device_ptrIfEEEEfEEEEvT0_T1_,(.L_x_9 - _ZN3cub18CUB_300001_SM_10006detail8for_each13static_kernelINS2_12policy_hub_t12policy_500_tElN6thrust24THRUST_300001_SM_1000_NS8cuda_cub6__fill7functorINS7_6detail15normal_iteratorINS7_10device_ptrIfEEEEfEEEEvT0_T1_)
        .other          _ZN3cub18CUB_300001_SM_10006detail8for_each13static_kernelINS2_12policy_hub_t12policy_500_tElN6thrust24THRUST_300001_SM_1000_NS8cuda_cub6__fill7functorINS7_6detail15normal_iteratorINS7_10device_ptrIfEEEEfEEEEvT0_T1_,@"STO_CUDA_ENTRY STV_DEFAULT"
_ZN3cub18CUB_300001_SM_10006detail8for_each13static_kernelINS2_12policy_hub_t12policy_500_tElN6thrust24THRUST_300001_SM_1000_NS8cuda_cub6__fill7functorINS7_6detail15normal_iteratorINS7_10device_ptrIfEEEEfEEEEvT0_T1_:
.text._ZN3cub18CUB_300001_SM_10006detail8for_each13static_kernelINS2_12policy_hub_t12policy_500_tElN6thrust24THRUST_300001_SM_1000_NS8cuda_cub6__fill7functorINS7_6detail15normal_iteratorINS7_10device_ptrIfEEEEfEEEEvT0_T1_:
[----:B------:R-:W-:Y:S08]  /*0000*/  LDC R1, c[0x0][0x37c] ;  /* 0x0000df00ff017b82 */ /* 0x000ff00000000800 */
[----:B------:R-:W0:Y:S01]  /*0010*/  S2UR UR4, SR_CTAID.X ;  /* 0x00000000000479c3 */ /* 0x000e220000002500 */
[----:B------:R-:W1:Y:S01]  /*0020*/  LDCU.64 UR6, c[0x0][0x380] ;  /* 0x00007000ff0677ac */ /* 0x000e620008000a00 */
[----:B------:R-:W2:Y:S01]  /*0030*/  LDCU.64 UR8, c[0x0][0x358] ;  /* 0x00006b00ff0877ac */ /* 0x000ea20008000a00 */
[----:B0-----:R-:W-:-:S04]  /*0040*/  UIMAD.WIDE.U32 UR4, UR4, 0x200, URZ ;  /* 0x00000200040478a5 */ /* 0x001fc8000f8e00ff */
[----:B-1----:R-:W-:-:S04]  /*0050*/  UIADD3 UR6, UP0, UPT, -UR4, UR6, URZ ;  /* 0x0000000604067290 */ /* 0x002fc8000ff1e1ff */
[----:B------:R-:W-:Y:S02]  /*0060*/  UIADD3.X UR7, UPT, UPT, ~UR5, UR7, URZ, UP0, !UPT ;  /* 0x0000000705077290 */ /* 0x000fe400087fe5ff */
[----:B------:R-:W-:-:S04]  /*0070*/  UISETP.GE.U32.AND UP0, UPT, UR6, 0x200, UPT ;  /* 0x000002000600788c */ /* 0x000fc8000bf06070 */
[----:B------:R-:W-:-:S09]  /*0080*/  UISETP.GE.AND.EX UP0, UPT, UR7, URZ, UPT, UP0 ;  /* 0x000000ff0700728c */ /* 0x000fd2000bf06300 */
[----:B--2---:R-:W-:Y:S05]  /*0090*/  BRA.U !UP0, `(.L_x_1) ;  /* 0x0000000108287547 */ /* 0x004fea000b800000 */
[----:B------:R-:W0:Y:S01]  /*00a0*/  S2R R0, SR_TID.X ;  /* 0x0000000000007919 */ /* 0x000e220000002100 */
[----:B------:R-:W1:Y:S01]  /*00b0*/  LDCU.64 UR6, c[0x0][0x388] ;  /* 0x00007100ff0677ac */ /* 0x000e620008000a00 */
[----:B------:R-:W2:Y:S01]  /*00c0*/  LDC R5, c[0x0][0x390] ;  /* 0x0000e400ff057b82 */ /* 0x000ea20000000800 */
[----:B0-----:R-:W-:-:S05]  /*00d0*/  IADD3 R0, P0, PT, R0, UR4, RZ ;  /* 0x0000000400007c10 */ /* 0x001fca000ff1e0ff */
[----:B------:R-:W-:Y:S01]  /*00e0*/  IMAD.X R3, RZ, RZ, UR5, P0 ;  /* 0x00000005ff037e24 */ /* 0x000fe200080e06ff */
[----:B-1----:R-:W-:-:S04]  /*00f0*/  LEA R2, P0, R0, UR6, 0x2 ;  /* 0x0000000600027c11 */ /* 0x002fc8000f8010ff */
[----:B------:R-:W-:-:S05]  /*0100*/  LEA.HI.X R3, R0, UR7, R3, 0x2, P0 ;  /* 0x0000000700037c11 */ /* 0x000fca00080f1403 */
[----:B--2---:R-:W-:Y:S04]  /*0110*/  STG.E desc[UR8][R2.64], R5 ;  /* 0x0000000502007986 */ /* 0x004fe8000c101908 */
[----:B------:R-:W-:Y:S01]  /*0120*/  STG.E desc[UR8][R2.64+0x400], R5 ;  /* 0x0004000502007986 */ /* 0x000fe2000c101908 */
[----:B------:R-:W-:Y:S05]  /*0130*/  EXIT ;  /* 0x000000000000794d */ /* 0x000fea0003800000 */
.L_x_1:
[----:B------:R-:W0:Y:S01]  /*0140*/  S2R R0, SR_TID.X ;  /* 0x0000000000007919 */ /* 0x000e220000002100 */
[----:B------:R-:W-:Y:S01]  /*0150*/  USHF.R.S32.HI UR7, URZ, 0x1f, UR6 ;  /* 0x0000001fff077899 */ /* 0x000fe20008011406 */
[----:B------:R-:W1:Y:S05]  /*0160*/  LDCU.64 UR10, c[0x0][0x388] ;  /* 0x00007100ff0a77ac */ /* 0x000e6a0008000a00 */
[----:B------:R-:W-:Y:S02]  /*0170*/  IMAD.U32 R2, RZ, RZ, UR7 ;  /* 0x00000007ff027e24 */ /* 0x000fe4000f8e00ff */
[----:B------:R-:W-:Y:S01]  /*0180*/  IMAD.U32 R4, RZ, RZ, UR7 ;  /* 0x00000007ff047e24 */ /* 0x000fe2000f8e00ff */
[----:B0-----:R-:W-:-:S04]  /*0190*/  ISETP.LT.U32.AND P0, PT, R0, UR6, PT ;  /* 0x0000000600007c0c */ /* 0x001fc8000bf01070 */
[----:B------:R-:W-:Y:S01]  /*01a0*/  ISETP.GT.AND.EX P0, PT, R2, RZ, PT, P0 ;  /* 0x000000ff0200720c */ /* 0x000fe20003f04300 */
[C---:B------:R-:W-:Y:S01]  /*01b0*/  VIADD R2, R0.reuse, 0x100 ;  /* 0x0000010000027836 */ /* 0x040fe20000000000 */
[----:B------:R-:W-:-:S04]  /*01c0*/  IADD3 R0, P2, PT, R0, UR4, RZ ;  /* 0x0000000400007c10 */ /* 0x000fc8000ff5e0ff */
[----:B------:R-:W-:Y:S01]  /*01d0*/  ISETP.LT.U32.AND P1, PT, R2, UR6, PT ;  /* 0x0000000602007c0c */ /* 0x000fe2000bf21070 */
[----:B------:R-:W-:Y:S01]  /*01e0*/  IMAD.X R3, RZ, RZ, UR5, P2 ;  /* 0x00000005ff037e24 */ /* 0x000fe200090e06ff */
[----:B-1----:R-:W-:Y:S02]  /*01f0*/  LEA R2, P2, R0, UR10, 0x2 ;  /* 0x0000000a00027c11 */ /* 0x002fe4000f8410ff */
[----:B------:R-:W-:Y:S02]  /*0200*/  ISETP.GT.AND.EX P1, PT, R4, RZ, PT, P1 ;  /* 0x000000ff0400720c */ /* 0x000fe40003f24310 */
[----:B------:R-:W-:Y:S01]  /*0210*/  LEA.HI.X R3, R0, UR11, R3, 0x2, P2 ;  /* 0x0000000b00037c11 */ /* 0x000fe200090f1403 */
[----:B------:R-:W0:Y:S04]  /*0220*/  @P0 LDC R5, c[0x0][0x390] ;  /* 0x0000e400ff050b82 */ /* 0x000e280000000800 */
[----:B0-----:R0:W-:Y:S06]  /*0230*/  @P0 STG.E desc[UR8][R2.64], R5 ;  /* 0x0000000502000986 */ /* 0x0011ec000c101908 */
[----:B------:R-:W-:Y:S05]  /*0240*/  @!P1 EXIT ;  /* 0x000000000000994d */ /* 0x000fea0003800000 */
[----:B0-----:R-:W0:Y:S02]  /*0250*/  LDC R5, c[0x0][0x390] ;  /* 0x0000e400ff057b82 */ /* 0x001e240000000800 */
[----:B0-----:R-:W-:Y:S01]  /*0260*/  STG.E desc[UR8][R2.64+0x400], R5 ;  /* 0x0004000502007986 */ /* 0x001fe2000c101908 */
[----:B------:R-:W-:Y:S05]  /*0270*/  EXIT ;  /* 0x000000000000794d */ /* 0x000fea0003800000 */
.L_x_2:
        /* <DEDUP_REMOVED lines=16> */
.L_x_9:


//--------------------- .text._ZN3cub18CUB_300001_SM_10006detail8for_each13static_kernelINS2_12policy_hub_t12policy_500_tEmN6thrust24THRUST_300001_SM_1000_NS8cuda_cub20__uninitialized_fill7functorINS7_10device_ptrIfEEfEEEEvT0_T1_ --------------------------
	.section	.text._ZN3cub18CUB_300001_SM_10006detail8for_each13static_kernelINS2_12policy_hub_t12policy_500_tEmN6thrust24THRUST_300001_SM_1000_NS8cuda_cub20__uninitialized_fill7functorINS7_10device_ptrIfEEfEEEEvT0_T1_,"ax",@progbits
	.align	128
        .global         _ZN3cub18CUB_300001_SM_10006detail8for_each13static_kernelINS2_12policy_hub_t12policy_500_tEmN6thrust24THRUST_300001_SM_1000_NS8cuda_cub20__uninitialized_fill7functorINS7_10device_ptrIfEEfEEEEvT0_T1_
        .type           _ZN3cub18CUB_300001_SM_10006detail8for_each13static_kernelINS2_12policy_hub_t12policy_500_tEmN6thrust24THRUST_300001_SM_1000_NS8cuda_cub20__uninitialized_fill7functorINS7_10device_ptrIfEEfEEEEvT0_T1_,@function
        .size           _ZN3cub18CUB_300001_SM_10006detail8for_each13static_kernelINS2_12policy_hub_t12policy_500_tEmN6thrust24THRUST_300001_SM_1000_NS8cuda_cub20__uninitialized_fill7functorINS7_10device_ptrIfEEfEEEEvT0_T1_,(.L_x_10 - _ZN3cub18CUB_300001_SM_10006detail8for_each13static_kernelINS2_12policy_hub_t12policy_500_tEmN6thrust24THRUST_300001_SM_1000_NS8cuda_cub20__uninitialized_fill7functorINS7_10device_ptrIfEEfEEEEvT0_T1_)
        .other          _ZN3cub18CUB_300001_SM_10006detail8for_each13static_kernelINS2_12policy_hub_t12policy_500_tEmN6thrust24THRUST_300001_SM_1000_NS8cuda_cub20__uninitialized_fill7functorINS7_10device_ptrIfEEfEEEEvT0_T1_,@"STO_CUDA_ENTRY STV_DEFAULT"
_ZN3cub18CUB_300001_SM_10006detail8for_each13static_kernelINS2_12policy_hub_t12policy_500_tEmN6thrust24THRUST_300001_SM_1000_NS8cuda_cub20__uninitialized_fill7functorINS7_10device_ptrIfEEfEEEEvT0_T1_:
.text._ZN3cub18CUB_300001_SM_10006detail8for_each13static_kernelINS2_12policy_hub_t12policy_500_tEmN6thrust24THRUST_300001_SM_1000_NS8cuda_cub20__uninitialized_fill7functorINS7_10device_ptrIfEEfEEEEvT0_T1_:
        /* <DEDUP_REMOVED lines=8> */
[----:B------:R-:W-:-:S09]  /*0080*/  UISETP.GE.U32.AND.EX UP0, UPT, UR7, URZ, UPT, UP0 ;  /* 0x000000ff0700728c */ /* 0x000fd2000bf06100 */
        /* <DEDUP_REMOVED lines=11> */
.L_x_3:
[----:B------:R-:W0:Y:S01]  /*0140*/  S2R R0, SR_TID.X ;  /* 0x0000000000007919 */ /* 0x000e220000002100 */
[----:B------:R-:W-:Y:S01]  /*0150*/  IMAD.U32 R2, RZ, RZ, UR7 ;  /* 0x00000007ff027e24 */ /* 0x000fe2000f8e00ff */
[----:B------:R-:W1:Y:S01]  /*0160*/  LDCU.64 UR10, c[0x0][0x388] ;  /* 0x00007100ff0a77ac */ /* 0x000e620008000a00 */
[----:B------:R-:W-:Y:S01]  /*0170*/  IMAD.U32 R4, RZ, RZ, UR7 ;  /* 0x00000007ff047e24 */ /* 0x000fe2000f8e00ff */
[----:B0-----:R-:W-:-:S04]  /*0180*/  ISETP.LT.U32.AND P0, PT, R0, UR6, PT ;  /* 0x0000000600007c0c */ /* 0x001fc8000bf01070 */
[----:B------:R-:W-:Y:S01]  /*0190*/  ISETP.GT.U32.AND.EX P0, PT, R2, RZ, PT, P0 ;  /* 0x000000ff0200720c */ /* 0x000fe20003f04100 */
[C---:B------:R-:W-:Y:S01]  /*01a0*/  VIADD R2, R0.reuse, 0x100 ;  /* 0x0000010000027836 */ /* 0x040fe20000000000 */
[----:B------:R-:W-:-:S04]  /*01b0*/  IADD3 R0, P2, PT, R0, UR4, RZ ;  /* 0x0000000400007c10 */ /* 0x000fc8000ff5e0ff */
[----:B------:R-:W-:Y:S01]  /*01c0*/  ISETP.LT.U32.AND P1, PT, R2, UR6, PT ;  /* 0x0000000602007c0c */ /* 0x000fe2000bf21070 */
[----:B------:R-:W-:Y:S01]  /*01d0*/  IMAD.X R3, RZ, RZ, UR5, P2 ;  /* 0x00000005ff037e24 */ /* 0x000fe200090e06ff */
[----:B-1----:R-:W-:Y:S02]  /*01e0*/  LEA R2, P2, R0, UR10, 0x2 ;  /* 0x0000000a00027c11 */ /* 0x002fe4000f8410ff */
[----:B------:R-:W-:Y:S02]  /*01f0*/  ISETP.GT.U32.AND.EX P1, PT, R4, RZ, PT, P1 ;  /* 0x000000ff0400720c */ /* 0x000fe40003f24110 */
[----:B------:R-:W-:Y:S01]  /*0200*/  LEA.HI.X R3, R0, UR11, R3, 0x2, P2 ;  /* 0x0000000b00037c11 */ /* 0x000fe200090f1403 */
[----:B------:R-:W0:Y:S04]  /*0210*/  @P0 LDC R5, c[0x0][0x390] ;  /* 0x0000e400ff050b82 */ /* 0x000e280000000800 */
[----:B0-----:R0:W-:Y:S06]  /*0220*/  @P0 STG.E desc[UR8][R2.64], R5 ;  /* 0x0000000502000986 */ /* 0x0011ec000c101908 */
[----:B------:R-:W-:Y:S05]  /*0230*/  @!P1 EXIT ;  /* 0x000000000000994d */ /* 0x000fea0003800000 */
[----:B0-----:R-:W0:Y:S02]  /*0240*/  LDC R5, c[0x0][0x390] ;  /* 0x0000e400ff057b82 */ /* 0x001e240000000800 */
[----:B0-----:R-:W-:Y:S01]  /*0250*/  STG.E desc[UR8][R2.64+0x400], R5 ;  /* 0x0004000502007986 */ /* 0x001fe2000c101908 */
[----:B------:R-:W-:Y:S05]  /*0260*/  EXIT ;  /* 0x000000000000794d */ /* 0x000fea0003800000 */
.L_x_4:
        /* <DEDUP_REMOVED lines=9> */
.L_x_10:


//--------------------- .text._ZN3cub18CUB_300001_SM_10006detail8for_each13static_kernelINS2_12policy_hub_t12policy_500_tEmN6thrust24THRUST_300001_SM_1000_NS8cuda_cub6__fill7functorINS7_6detail15normal_iteratorINS7_10device_ptrIfEEEEfEEEEvT0_T1_ --------------------------
	.section	.text._ZN3cub18CUB_300001_SM_10006detail8for_each13static_kernelINS2_12policy_hub_t12policy_500_tEmN6thrust24THRUST_300001_SM_1000_NS8cuda_cub6__fill7functorINS7_6detail15normal_iteratorINS7_10device_ptrIfEEEEfEEEEvT0_T1_,"ax",@progbits
	.align	128
        .global         _ZN3cub18CUB_300001_SM_10006detail8for_each13static_kernelINS2_12policy_hub_t12policy_500_tEmN6thrust24THRUST_300001_SM_1000_NS8cuda_cub6__fill7functorINS7_6detail15normal_iteratorINS7_10device_ptrIfEEEEfEEEEvT0_T1_
        .type           _ZN3cub18CUB_300001_SM_10006detail8for_each13static_kernelINS2_12policy_hub_t12policy_500_tEmN6thrust24THRUST_300001_SM_1000_NS8cuda_cub6__fill7functorINS7_6detail15normal_iteratorINS7_10device_ptrIfEEEEfEEEEvT0_T1_,@function
        .size           _ZN3cub18CUB_300001_SM_10006detail8for_each13static_kernelINS2_12policy_hub_t12policy_500_tEmN6thrust24THRUST_300001_SM_1000_NS8cuda_cub6__fill7functorINS7_6detail15normal_iteratorINS7_10device_ptrIfEEEEfEEEEvT0_T1_,(.L_x_11 - _ZN3cub18CUB_300001_SM_10006detail8for_each13static_kernelINS2_12policy_hub_t12policy_500_tEmN6thrust24THRUST_300001_SM_1000_NS8cuda_cub6__fill7functorINS7_6detail15normal_iteratorINS7_10device_ptrIfEEEEfEEEEvT0_T1_)
        .other          _ZN3cub18CUB_300001_SM_10006detail8for_each13static_kernelINS2_12policy_hub_t12policy_500_tEmN6thrust24THRUST_300001_SM_1000_NS8cuda_cub6__fill7functorINS7_6detail15normal_iteratorINS7_10device_ptrIfEEEEfEEEEvT0_T1_,@"STO_CUDA_ENTRY STV_DEFAULT"
_ZN3cub18CUB_300001_SM_10006detail8for_each13static_kernelINS2_12policy_hub_t12policy_500_tEmN6thrust24THRUST_300001_SM_1000_NS8cuda_cub6__fill7functorINS7_6detail15normal_iteratorINS7_10device_ptrIfEEEEfEEEEvT0_T1_:
.text._ZN3cub18CUB_300001_SM_10006detail8for_each13static_kernelINS2_12policy_hub_t12policy_500_tEmN6thrust24THRUST_300001_SM_1000_NS8cuda_cub6__fill7functorINS7_6detail15normal_iteratorINS7_10device_ptrIfEEEEfEEEEvT0_T1_:
        /* <DEDUP_REMOVED lines=20> */
.L_x_5:
        /* <DEDUP_REMOVED lines=19> */
.L_x_6:
        /* <DEDUP_REMOVED lines=9> */
.L_x_11:


//--------------------- .text._ZN3cub18CUB_300001_SM_10006detail11EmptyKernelIvEEvv --------------------------
	.section	.text._ZN3cub18CUB_300001_SM_10006detail11EmptyKernelIvEEvv,"ax",@progbits
	.align	128
        .global         _ZN3cub18CUB_300001_SM_10006detail11EmptyKernelIvEEvv
        .type           _ZN3cub18CUB_300001_SM_10006detail11EmptyKernelIvEEvv,@function
        .size           _ZN3cub18CUB_300001_SM_10006detail11EmptyKernelIvEEvv,(.L_x_12 - _ZN3cub18CUB_300001_SM_10006detail11EmptyKernelIvEEvv)
        .other          _ZN3cub18CUB_300001_SM_10006detail11EmptyKernelIvEEvv,@"STO_CUDA_ENTRY STV_DEFAULT"
_ZN3cub18CUB_300001_SM_10006detail11EmptyKernelIvEEvv:
.text._ZN3cub18CUB_300001_SM_10006detail11EmptyKernelIvEEvv:
[----:B------:R-:W-:Y:S01]  /*0000*/  LDC R1, c[0x0][0x37c] ;  /* 0x0000df00ff017b82 */ /* 0x000fe20000000800 */
[----:B------:R-:W-:Y:S05]  /*0010*/  EXIT ;  /* 0x000000000000794d */ /* 0x000fea0003800000 */
.L_x_7:
        /* <DEDUP_REMOVED lines=14> */
.L_x_12:


//--------------------- .nv.shared.reserved.0     --------------------------
	.section	.nv.shared.reserved.0,"aw",@nobits
	.weak		__nv_reservedSMEM_offset_0_alias
	.size		__nv_reservedSMEM_offset_0_alias, 0, 64
	.other		__nv_reservedSMEM_offset_0_alias,@"STO_CUDA_RESERVED_SHARED STV_DEFAULT"
__nv_reservedSMEM_offset_0_alias:
	.zero		0
	.zero		64


//--------------------- .nv.global                --------------------------
	.section	.nv.global,"aw",@nobits
.nv.global:
	.type		_ZN34_INTERNAL_f0f6f1db_4_k_cu_82ea59476thrust24THRUST_300001_SM_1000_NS3seqE,@object
	.size		_ZN34_INTERNAL_f0f6f1db_4_k_cu_82ea59476thrust24THRUST_300001_SM_1000_NS3seqE,(_ZN34_INTERNAL_f0f6f1db_4_k_cu_82ea59474cuda3std3__48in_placeE - _ZN34_INTERNAL_f0f6f1db_4_k_cu_82ea59476thrust24THRUST_300001_SM_1000_NS3seqE)
_ZN34_INTERNAL_f0f6f1db_4_k_cu_82ea59476thrust24THRUST_300001_SM_1000_NS3seqE:
	.zero		1
	.type		_ZN34_INTERNAL_f0f6f1db_4_k_cu_82ea59474cuda3std3__48in_placeE,@object
	.size		_ZN34_INTERNAL_f0f6f1db_4_k_cu_82ea59474cuda3std3__48in_placeE,(_ZN34_INTERNAL_f0f6f1db_4_k_cu_82ea59474cuda3std6ranges3__45__cpo4sizeE - _ZN34_INTERNAL_f0f6f1db_4_k_cu_82ea59474cuda3std3__48in_placeE)
_ZN34_INTERNAL_f0f6f1db_4_k_cu_82ea59474cuda3std3__48in_placeE:
	.zero		1
	.type		_ZN34_INTERNAL_f0f6f1db_4_k_cu_82ea59474cuda3std6ranges3__45__cpo4sizeE,@object
	.size		_ZN34_INTERNAL_f0f6f1db_4_k_cu_82ea59474cuda3std6ranges3__45__cpo4sizeE,(_ZN34_INTERNAL_f0f6f1db_4_k_cu_82ea59476thrust24THRUST_300001_SM_1000_NS12placeholders2_3E - _ZN34_INTERNAL_f0f6f1db_4_k_cu_82ea59474cuda3std6ranges3__45__cpo4sizeE)
_ZN34_INTERNAL_f0f6f1db_4_k_cu_82ea59474cuda3std6ranges3__45__cpo4sizeE:
	.zero		1
	.type		_ZN34_INTERNAL_f0f6f1db_4_k_cu_82ea59476thrust24THRUST_300001_SM_1000_NS12placeholders2_3E,@object
	.size		_ZN34_INTERNAL_f0f6f1db_4_k_cu_82ea59476thrust24THRUST_300001_SM_1000_NS12placeholders2_3E,(_ZN34_INTERNAL_f0f6f1db_4_k_cu_82ea59474cuda3std3__45__cpo6cbeginE - _ZN34_INTERNAL_f0f6f1db_4_k_cu_82ea59476thrust24THRUST_300001_SM_1000_NS12placeholders2_3E)
_ZN34_INTERNAL_f0f6f1db_4_k_cu_82ea59476thrust24THRUST_300001_SM_1000_NS12placeholders2_3E:
	.zero		1
	.type		_ZN34_INTERNAL_f0f6f1db_4_k_cu_82ea59474cuda3std3__45__cpo6cbeginE,@object
	.size		_ZN34_INTERNAL_f0f6f1db_4_k_cu_82ea59474cuda3std3__45__cpo6cbeginE,(_ZN34_INTERNAL_f0f6f1db_4_k_cu_82ea59474cuda3std6ranges3__45__cpo6cbeginE - _ZN34_INTERNAL_f0f6f1db_4_k_cu_82ea59474cuda3std3__45__cpo6cbeginE)
_ZN34_INTERNAL_f0f6f1db_4_k_cu_82ea59474cuda3std3__45__cpo6cbeginE:
	.zero		1
	.type		_ZN34_INTERNAL_f0f6f1db_4_k_cu_82ea59474cuda3std6ranges3__45__cpo6cbeginE,@object
	.size		_ZN34_INTERNAL_f0f6f1db_4_k_cu_82ea59474cuda3std6ranges3__45__cpo6cbeginE,(_ZN34_INTERNAL_f0f6f1db_4_k_cu_82ea59476thrust24THRUST_300001_SM_1000_NS12placeholders2_7E - _ZN34_INTERNAL_f0f6f1db_4_k_cu_82ea59474cuda3std6ranges3__45__cpo6cbeginE)
_ZN34_INTERNAL_f0f6f1db_4_k_cu_82ea59474cuda3std6ranges3__45__cpo6cbeginE:
	.zero		1
	.type		_ZN34_INTERNAL_f0f6f1db_4_k_cu_82ea59476thrust24THRUST_300001_SM_1000_NS12placeholders2_7E,@object
	.size		_ZN34_INTERNAL_f0f6f1db_4_k_cu_82ea59476thrust24THRUST_300001_SM_1000_NS12placeholders2_7E,(_ZN34_INTERNAL_f0f6f1db_4_k_cu_82ea59474cuda3std3__45__cpo7crbeginE - _ZN34_INTERNAL_f0f6f1db_4_k_cu_82ea59476thrust24THRUST_300001_SM_1000_NS12placeholders2_7E)
_ZN34_INTERNAL_f0f6f1db_4_k_cu_82ea59476thrust24THRUST_300001_SM_1000_NS12placeholders2_7E:
	.zero		1
	.type		_ZN34_INTERNAL_f0f6f1db_4_k_cu_82ea59474cuda3std3__45__cpo7crbeginE,@object
	.size		_ZN34_INTERNAL_f0f6f1db_4_k_cu_82ea59474cuda3std3__45__cpo7crbeginE,(_ZN34_INTERNAL_f0f6f1db_4_k_cu_82ea59474cuda3std6ranges3__45__cpo4nextE - _ZN34_INTERNAL_f0f6f1db_4_k_cu_82ea59474cuda3std3__45__cpo7crbeginE)
_ZN34_INTERNAL_f0f6f1db_4_k_cu_82ea59474cuda3std3__45__cpo7crbeginE:
	.zero		1
	.type		_ZN34_INTERNAL_f0f6f1db_4_k_cu_82ea59474cuda3std6ranges3__45__cpo4nextE,@object
	.size		_ZN34_INTERNAL_f0f6f1db_4_k_cu_82ea59474cuda3std6ranges3__45__cpo4nextE,(_ZN34_INTERNAL_f0f6f1db_4_k_cu_82ea59474cuda3std6ranges3__45__cpo4swapE - _ZN34_INTERNAL_f0f6f1db_4_k_cu_82ea59474cuda3std6ranges3__45__cpo4nextE)
_ZN34_INTERNAL_f0f6f1db_4_k_cu_82ea59474cuda3std6ranges3__45__cpo4nextE:
	.zero		1
	.type		_ZN34_INTERNAL_f0f6f1db_4_k_cu_82ea59474cuda3std6ranges3__45__cpo4swapE,@object
	.size		_ZN34_INTERNAL_f0f6f1db_4_k_cu_82ea59474cuda3std6ranges3__45__cpo4swapE,(_ZN34_INTERNAL_f0f6f1db_4_k_cu_82ea59476thrust24THRUST_300001_SM_1000_NS8cuda_cub10par_nosyncE - _ZN34_INTERNAL_f0f6f1db_4_k_cu_82ea59474cuda3std6ranges3__45__cpo4swapE)
_ZN34_INTERNAL_f0f6f1db_4_k_cu_82ea59474cuda3std6ranges3__45__cpo4swapE:
	.zero		1
	.type		_ZN34_INTERNAL_f0f6f1db_4_k_cu_82ea59476thrust24THRUST_300001_SM_1000_NS8cuda_cub10par_nosyncE,@object
	.size		_ZN34_INTERNAL_f0f6f1db_4_k_cu_82ea59476thrust24THRUST_300001_SM_1000_NS8cuda_cub10par_nosyncE,(_ZN34_INTERNAL_f0f6f1db_4_k_cu_82ea59476thrust24THRUST_300001_SM_1000_NS12placeholders2_9E - _ZN34_INTERNAL_f0f6f1db_4_k_cu_82ea59476thrust24THRUST_300001_SM_1000_NS8cuda_cub10par_nosyncE)
_ZN34_INTERNAL_f0f6f1db_4_k_cu_82ea59476thrust24THRUST_300001_SM_1000_NS8cuda_cub10par_nosyncE:
	.zero		1
	.type		_ZN34_INTERNAL_f0f6f1db_4_k_cu_82ea59476thrust24THRUST_300001_SM_1000_NS12placeholders2_9E,@object
	.size		_ZN34_INTERNAL_f0f6f1db_4_k_cu_82ea59476thrust24THRUST_300001_SM_1000_NS12placeholders2_9E,(_ZN34_INTERNAL_f0f6f1db_4_k_cu_82ea59474cuda3std3__436_GLOBAL__N__f0f6f1db_4_k_cu_82ea59476ignoreE - _ZN34_INTERNAL_f0f6f1db_4_k_cu_82ea59476thrust24THRUST_300001_SM_1000_NS12placeholders2_9E)
_ZN34_INTERNAL_f0f6f1db_4_k_cu_82ea59476thrust24THRUST_300001_SM_1000_NS12placeholders2_9E:
	.zero		1
	.type		_ZN34_INTERNAL_f0f6f1db_4_k_cu_82ea59474cuda3std3__436_GLOBAL__N__f0f6f1db_4_k_cu_82ea59476ignoreE,@object
	.size		_ZN34_INTERNAL_f0f6f1db_4_k_cu_82ea59474cuda3std3__436_GLOBAL__N__f0f6f1db_4_k_cu_82ea59476ignoreE,(_ZN34_INTERNAL_f0f6f1db_4_k_cu_82ea59474cuda3std6ranges3__45__cpo4dataE - _ZN34_INTERNAL_f0f6f1db_4_k_cu_82ea59474cuda3std3__436_GLOBAL__N__f0f6f1db_4_k_cu_82ea59476ignoreE)
_ZN34_INTERNAL_f0f6f1db_4_k_cu_82ea59474cuda3std3__436_GLOBAL__N__f0f6f1db_4_k_cu_82ea59476ignoreE:
	.zero		1
	.type		_ZN34_INTERNAL_f0f6f1db_4_k_cu_82ea59474cuda3std6ranges3__45__cpo4dataE,@object
	.size		_ZN34_INTERNAL_f0f6f1db_4_k_cu_82ea59474cuda3std6ranges3__45__cpo4dataE,(_ZN34_INTERNAL_f0f6f1db_4_k_cu_82ea59476thrust24THRUST_300001_SM_1000_NS12placeholders2_1E - _ZN34_INTERNAL_f0f6f1db_4_k_cu_82ea59474cuda3std6ranges3__45__cpo4dataE)
_ZN34_INTERNAL_f0f6f1db_4_k_cu_82ea59474cuda3std6ranges3__45__cpo4dataE:
	.zero		1
	.type		_ZN34_INTERNAL_f0f6f1db_4_k_cu_82ea59476thrust24THRUST_300001_SM_1000_NS12placeholders2_1E,@object
	.size		_ZN34_INTERNAL_f0f6f1db_4_k_cu_82ea59476thrust24THRUST_300001_SM_1000_NS12placeholders2_1E,(_ZN34_INTERNAL_f0f6f1db_4_k_cu_82ea59474cuda3std3__45__cpo5beginE - _ZN34_INTERNAL_f0f6f1db_4_k_cu_82ea59476thrust24THRUST_300001_SM_1000_NS12placeholders2_1E)
_ZN34_INTERNAL_f0f6f1db_4_k_cu_82ea59476thrust24THRUST_300001_SM_1000_NS12placeholders2_1E:
	.zero		1
	.type		_ZN34_INTERNAL_f0f6f1db_4_k_cu_82ea59474cuda3std3__45__cpo5beginE,@object
	.size		_ZN34_INTERNAL_f0f6f1db_4_k_cu_82ea59474cuda3std3__45__cpo5beginE,(_ZN34_INTERNAL_f0f6f1db_4_k_cu_82ea59474cuda3std6ranges3__45__cpo5beginE - _ZN34_INTERNAL_f0f6f1db_4_k_cu_82ea59474cuda3std3__45__cpo5beginE)
_ZN34_INTERNAL_f0f6f1db_4_k_cu_82ea59474cuda3std3__45__cpo5beginE:
	.zero		1
	.type		_ZN34_INTERNAL_f0f6f1db_4_k_cu_82ea59474cuda3std6ranges3__45__cpo5beginE,@object
	.size		_ZN34_INTERNAL_f0f6f1db_4_k_cu_82ea59474cuda3std6ranges3__45__cpo5beginE,(_ZN34_INTERNAL_f0f6f1db_4_k_cu_82ea59476thrust24THRUST_300001_SM_1000_NS12placeholders2_5E - _ZN34_INTERNAL_f0f6f1db_4_k_cu_82ea59474cuda3std6ranges3__45__cpo5beginE)
_ZN34_INTERNAL_f0f6f1db_4_k_cu_82ea59474cuda3std6ranges3__45__cpo5beginE:
	.zero		1
	.type		_ZN34_INTERNAL_f0f6f1db_4_k_cu_82ea59476thrust24THRUST_300001_SM_1000_NS12placeholders2_5E,@object
	.size		_ZN34_INTERNAL_f0f6f1db_4_k_cu_82ea59476thrust24THRUST_300001_SM_1000_NS12placeholders2_5E,(_ZN34_INTERNAL_f0f6f1db_4_k_cu_82ea59474cuda3std3__45__cpo6rbeginE - _ZN34_INTERNAL_f0f6f1db_4_k_cu_82ea59476thrust24THRUST_300001_SM_1000_NS12placeholders2_5E)
_ZN34_INTERNAL_f0f6f1db_4_k_cu_82ea59476thrust24THRUST_300001_SM_1000_NS12placeholders2_5E:
	.zero		1
	.type		_ZN34_INTERNAL_f0f6f1db_4_k_cu_82ea59474cuda3std3__45__cpo6rbeginE,@object
	.size		_ZN34_INTERNAL_f0f6f1db_4_k_cu_82ea59474cuda3std3__45__cpo6rbeginE,(_ZN34_INTERNAL_f0f6f1db_4_k_cu_82ea59474cuda3std6ranges3__45__cpo7advanceE - _ZN34_INTERNAL_f0f6f1db_4_k_cu_82ea59474cuda3std3__45__cpo6rbeginE)
_ZN34_INTERNAL_f0f6f1db_4_k_cu_82ea59474cuda3std3__45__cpo6rbeginE:
	.zero		1
	.type		_ZN34_INTERNAL_f0f6f1db_4_k_cu_82ea59474cuda3std6ranges3__45__cpo7advanceE,@object
	.size		_ZN34_INTERNAL_f0f6f1db_4_k_cu_82ea59474cuda3std6ranges3__45__cpo7advanceE,(_ZN34_INTERNAL_f0f6f1db_4_k_cu_82ea59474cuda3std3__47nulloptE - _ZN34_INTERNAL_f0f6f1db_4_k_cu_82ea59474cuda3std6ranges3__45__cpo7advanceE)
_ZN34_INTERNAL_f0f6f1db_4_k_cu_82ea59474cuda3std6ranges3__45__cpo7advanceE:
	.zero		1
	.type		_ZN34_INTERNAL_f0f6f1db_4_k_cu_82ea59474cuda3std3__47nulloptE,@object
	.size		_ZN34_INTERNAL_f0f6f1db_4_k_cu_82ea59474cuda3std3__47nulloptE,(_ZN34_INTERNAL_f0f6f1db_4_k_cu_82ea59474cuda3std6ranges3__45__cpo8distanceE - _ZN34_INTERNAL_f0f6f1db_4_k_cu_82ea59474cuda3std3__47nulloptE)
_ZN34_INTERNAL_f0f6f1db_4_k_cu_82ea59474cuda3std3__47nulloptE:
	.zero		1
	.type		_ZN34_INTERNAL_f0f6f1db_4_k_cu_82ea59474cuda3std6ranges3__45__cpo8distanceE,@object
	.size		_ZN34_INTERNAL_f0f6f1db_4_k_cu_82ea59474cuda3std6ranges3__45__cpo8distanceE,(_ZN34_INTERNAL_f0f6f1db_4_k_cu_82ea59476thrust24THRUST_300001_SM_1000_NS12placeholders3_10E - _ZN34_INTERNAL_f0f6f1db_4_k_cu_82ea59474cuda3std6ranges3__45__cpo8distanceE)
_ZN34_INTERNAL_f0f6f1db_4_k_cu_82ea59474cuda3std6ranges3__45__cpo8distanceE:
	.zero		1
	.type		_ZN34_INTERNAL_f0f6f1db_4_k_cu_82ea59476thrust24THRUST_300001_SM_1000_NS12placeholders3_10E,@object
	.size		_ZN34_INTERNAL_f0f6f1db_4_k_cu_82ea59476thrust24THRUST_300001_SM_1000_NS12placeholders3_10E,(_ZN34_INTERNAL_f0f6f1db_4_k_cu_82ea59474cuda3std3__419piecewise_constructE - _ZN34_INTERNAL_f0f6f1db_4_k_cu_82ea59476thrust24THRUST_300001_SM_1000_NS12placeholders3_10E)
_ZN34_INTERNAL_f0f6f1db_4_k_cu_82ea59476thrust24THRUST_300001_SM_1000_NS12placeholders3_10E:
	.zero		1
	.type		_ZN34_INTERNAL_f0f6f1db_4_k_cu_82ea59474cuda3std3__419piecewise_constructE,@object
	.size		_ZN34_INTERNAL_f0f6f1db_4_k_cu_82ea59474cuda3std3__419piecewise_constructE,(_ZN34_INTERNAL_f0f6f1db_4_k_cu_82ea59474cuda3std6ranges3__45__cpo5cdataE - _ZN34_INTERNAL_f0f6f1db_4_k_cu_82ea59474cuda3std3__419piecewise_constructE)
_ZN34_INTERNAL_f0f6f1db_4_k_cu_82ea59474cuda3std3__419piecewise_constructE:
	.zero		1
	.type		_ZN34_INTERNAL_f0f6f1db_4_k_cu_82ea59474cuda3std6ranges3__45__cpo5cdataE,@object
	.size		_ZN34_INTERNAL_f0f6f1db_4_k_cu_82ea59474cuda3std6ranges3__45__cpo5cdataE,(_ZN34_INTERNAL_f0f6f1db_4_k_cu_82ea59476thrust24THRUST_300001_SM_1000_NS12placeholders2_2E - _ZN34_INTERNAL_f0f6f1db_4_k_cu_82ea59474cuda3std6ranges3__45__cpo5cdataE)
_ZN34_INTERNAL_f0f6f1db_4_k_cu_82ea59474cuda3std6ranges3__45__cpo5cdataE:
	.zero		1
	.type		_ZN34_INTERNAL_f0f6f1db_4_k_cu_82ea59476thrust24THRUST_300001_SM_1000_NS12placeholders2_2E,@object
	.size		_ZN34_INTERNAL_f0f6f1db_4_k_cu_82ea59476thrust24THRUST_300001_SM_1000_NS12placeholders2_2E,(_ZN34_INTERNAL_f0f6f1db_4_k_cu_82ea59474cuda3std3__45__cpo3endE - _ZN34_INTERNAL_f0f6f1db_4_k_cu_82ea59476thrust24THRUST_300001_SM_1000_NS12placeholders2_2E)
_ZN34_INTERNAL_f0f6f1db_4_k_cu_82ea59476thrust24THRUST_300001_SM_1000_NS12placeholders2_2E:
	.zero		1
	.type		_ZN34_INTERNAL_f0f6f1db_4_k_cu_82ea59474cuda3std3__45__cpo3endE,@object
	.size		_ZN34_INTERNAL_f0f6f1db_4_k_cu_82ea59474cuda3std3__45__cpo3endE,(_ZN34_INTERNAL_f0f6f1db_4_k_cu_82ea59474cuda3std6ranges3__45__cpo3endE - _ZN34_INTERNAL_f0f6f1db_4_k_cu_82ea59474cuda3std3__45__cpo3endE)
_ZN34_INTERNAL_f0f6f1db_4_k_cu_82ea59474cuda3std3__45__cpo3endE:
	.zero		1
	.type		_ZN34_INTERNAL_f0f6f1db_4_k_cu_82ea59474cuda3std6ranges3__45__cpo3endE,@object
	.size		_ZN34_INTERNAL_f0f6f1db_4_k_cu_82ea59474cuda3std6ranges3__45__cpo3endE,(_ZN34_INTERNAL_f0f6f1db_4_k_cu_82ea59476thrust24THRUST_300001_SM_1000_NS12placeholders2_6E - _ZN34_INTERNAL_f0f6f1db_4_k_cu_82ea59474cuda3std6ranges3__45__cpo3endE)
_ZN34_INTERNAL_f0f6f1db_4_k_cu_82ea59474cuda3std6ranges3__45__cpo3endE:
	.zero		1
	.type		_ZN34_INTERNAL_f0f6f1db_4_k_cu_82ea59476thrust24THRUST_300001_SM_1000_NS12placeholders2_6E,@object
	.size		_ZN34_INTERNAL_f0f6f1db_4_k_cu_82ea59476thrust24THRUST_300001_SM_1000_NS12placeholders2_6E,(_ZN34_INTERNAL_f0f6f1db_4_k_cu_82ea59474cuda3std3__45__cpo4rendE - _ZN34_INTERNAL_f0f6f1db_4_k_cu_82ea59476thrust24THRUST_300001_SM_1000_NS12placeholders2_6E)
_ZN34_INTERNAL_f0f6f1db_4_k_cu_82ea59476thrust24THRUST_300001_SM_1000_NS12placeholders2_6E:
	.zero		1
	.type		_ZN34_INTERNAL_f0f6f1db_4_k_cu_82ea59474cuda3std3__45__cpo4rendE,@object
	.size		_ZN34_INTERNAL_f0f6f1db_4_k_cu_82ea59474cuda3std3__45__cpo4rendE,(_ZN34_INTERNAL_f0f6f1db_4_k_cu_82ea59474cuda3std6ranges3__45__cpo9iter_swapE - _ZN34_INTERNAL_f0f6f1db_4_k_cu_82ea59474cuda3std3__45__cpo4rendE)
_ZN34_INTERNAL_f0f6f1db_4_k_cu_82ea59474cuda3std3__45__cpo4rendE:
	.zero		1
	.type		_ZN34_INTERNAL_f0f6f1db_4_k_cu_82ea59474cuda3std6ranges3__45__cpo9iter_swapE,@object
	.size		_ZN34_INTERNAL_f0f6f1db_4_k_cu_82ea59474cuda3std6ranges3__45__cpo9iter_swapE,(_ZN34_INTERNAL_f0f6f1db_4_k_cu_82ea59474cuda3std3__48unexpectE - _ZN34_INTERNAL_f0f6f1db_4_k_cu_82ea59474cuda3std6ranges3__45__cpo9iter_swapE)
_ZN34_INTERNAL_f0f6f1db_4_k_cu_82ea59474cuda3std6ranges3__45__cpo9iter_swapE:
	.zero		1
	.type		_ZN34_INTERNAL_f0f6f1db_4_k_cu_82ea59474cuda3std3__48unexpectE,@object
	.size		_ZN34_INTERNAL_f0f6f1db_4_k_cu_82ea59474cuda3std3__48unexpectE,(_ZN34_INTERNAL_f0f6f1db_4_k_cu_82ea59476thrust24THRUST_300001_SM_1000_NS8cuda_cub3parE - _ZN34_INTERNAL_f0f6f1db_4_k_cu_82ea59474cuda3std3__48unexpectE)
_ZN34_INTERNAL_f0f6f1db_4_k_cu_82ea59474cuda3std3__48unexpectE:
	.zero		1
	.type		_ZN34_INTERNAL_f0f6f1db_4_k_cu_82ea59476thrust24THRUST_300001_SM_1000_NS8cuda_cub3parE,@object
	.size		_ZN34_INTERNAL_f0f6f1db_4_k_cu_82ea59476thrust24THRUST_300001_SM_1000_NS8cuda_cub3parE,(_ZN34_INTERNAL_f0f6f1db_4_k_cu_82ea59476thrust24THRUST_300001_SM_1000_NS12placeholders2_4E - _ZN34_INTERNAL_f0f6f1db_4_k_cu_82ea59476thrust24THRUST_300001_SM_1000_NS8cuda_cub3parE)
_ZN34_INTERNAL_f0f6f1db_4_k_cu_82ea59476thrust24THRUST_300001_SM_1000_NS8cuda_cub3parE:
	.zero		1
	.type		_ZN34_INTERNAL_f0f6f1db_4_k_cu_82ea59476thrust24THRUST_300001_SM_1000_NS12placeholders2_4E,@object
	.size		_ZN34_INTERNAL_f0f6f1db_4_k_cu_82ea59476thrust24THRUST_300001_SM_1000_NS12placeholders2_4E,(_ZN34_INTERNAL_f0f6f1db_4_k_cu_82ea59474cuda3std3__45__cpo4cendE - _ZN34_INTERNAL_f0f6f1db_4_k_cu_82ea59476thrust24THRUST_300001_SM_1000_NS12placeholders2_4E)
_ZN34_INTERNAL_f0f6f1db_4_k_cu_82ea59476thrust24THRUST_300001_SM_1000_NS12placeholders2_4E:
	.zero		1
	.type		_ZN34_INTERNAL_f0f6f1db_4_k_cu_82ea59474cuda3std3__45__cpo4cendE,@object
	.size		_ZN34_INTERNAL_f0f6f1db_4_k_cu_82ea59474cuda3std3__45__cpo4cendE,(_ZN34_INTERNAL_f0f6f1db_4_k_cu_82ea59474cuda3std6ranges3__45__cpo4cendE - _ZN34_INTERNAL_f0f6f1db_4_k_cu_82ea59474cuda3std3__45__cpo4cendE)
_ZN34_INTERNAL_f0f6f1db_4_k_cu_82ea59474cuda3std3__45__cpo4cendE:
	.zero		1
	.type		_ZN34_INTERNAL_f0f6f1db_4_k_cu_82ea59474cuda3std6ranges3__45__cpo4cendE,@object
	.size		_ZN34_INTERNAL_f0f6f1db_4_k_cu_82ea59474cuda3std6ranges3__45__cpo4cendE,(_ZN34_INTERNAL_f0f6f1db_4_k_cu_82ea59474cuda3std3__420unreachable_sentinelE - _ZN34_INTERNAL_f0f6f1db_4_k_cu_82ea59474cuda3std6ranges3__45__cpo4cendE)
_ZN34_INTERNAL_f0f6f1db_4_k_cu_82ea59474cuda3std6ranges3__45__cpo4cendE:
	.zero		1
	.type		_ZN34_INTERNAL_f0f6f1db_4_k_cu_82ea59474cuda3std3__420unreachable_sentinelE,@object
	.size		_ZN34_INTERNAL_f0f6f1db_4_k_cu_82ea59474cuda3std3__420unreachable_sentinelE,(_ZN34_INTERNAL_f0f6f1db_4_k_cu_82ea59474cuda3std6ranges3__45__cpo5ssizeE - _ZN34_INTERNAL_f0f6f1db_4_k_cu_82ea59474cuda3std3__420unreachable_sentinelE)
_ZN34_INTERNAL_f0f6f1db_4_k_cu_82ea59474cuda3std3__420unreachable_sentinelE:
	.zero		1
	.type		_ZN34_INTERNAL_f0f6f1db_4_k_cu_82ea59474cuda3std6ranges3__45__cpo5ssizeE,@object
	.size		_ZN34_INTERNAL_f0f6f1db_4_k_cu_82ea59474cuda3std6ranges3__45__cpo5ssizeE,(_ZN34_INTERNAL_f0f6f1db_4_k_cu_82ea59476thrust24THRUST_300001_SM_1000_NS12placeholders2_8E - _ZN34_INTERNAL_f0f6f1db_4_k_cu_82ea59474cuda3std6ranges3__45__cpo5ssizeE)
_ZN34_INTERNAL_f0f6f1db_4_k_cu_82ea59474cuda3std6ranges3__45__cpo5ssizeE:
	.zero		1
	.type		_ZN34_INTERNAL_f0f6f1db_4_k_cu_82ea59476thrust24THRUST_300001_SM_1000_NS12placeholders2_8E,@object
	.size		_ZN34_INTERNAL_f0f6f1db_4_k_cu_82ea59476thrust24THRUST_300001_SM_1000_NS12placeholders2_8E,(_ZN34_INTERNAL_f0f6f1db_4_k_cu_82ea59474cuda3std3__45__cpo5crendE - _ZN34_INTERNAL_f0f6f1db_4_k_cu_82ea59476thrust24THRUST_300001_SM_1000_NS12placeholders2_8E)
_ZN34_INTERNAL_f0f6f1db_4_k_cu_82ea59476thrust24THRUST_300001_SM_1000_NS12placeholders2_8E:
	.zero		1
	.type		_ZN34_INTERNAL_f0f6f1db_4_k_cu_82ea59474cuda3std3__45__cpo5crendE,@object
	.size		_ZN34_INTERNAL_f0f6f1db_4_k_cu_82ea59474cuda3std3__45__cpo5crendE,(_ZN34_INTERNAL_f0f6f1db_4_k_cu_82ea59474cuda3std6ranges3__45__cpo4prevE - _ZN34_INTERNAL_f0f6f1db_4_k_cu_82ea59474cuda3std3__45__cpo5crendE)
_ZN34_INTERNAL_f0f6f1db_4_k_cu_82ea59474cuda3std3__45__cpo5crendE:
	.zero		1
	.type		_ZN34_INTERNAL_f0f6f1db_4_k_cu_82ea59474cuda3std6ranges3__45__cpo4prevE,@object
	.size		_ZN34_INTERNAL_f0f6f1db_4_k_cu_82ea59474cuda3std6ranges3__45__cpo4prevE,(_ZN34_INTERNAL_f0f6f1db_4_k_cu_82ea59474cuda3std6ranges3__45__cpo9iter_moveE - _ZN34_INTERNAL_f0f6f1db_4_k_cu_82ea59474cuda3std6ranges3__45__cpo4prevE)
_ZN34_INTERNAL_f0f6f1db_4_k_cu_82ea59474cuda3std6ranges3__45__cpo4prevE:
	.zero		1
	.type		_ZN34_INTERNAL_f0f6f1db_4_k_cu_82ea59474cuda3std6ranges3__45__cpo9iter_moveE,@object
	.size		_ZN34_INTERNAL_f0f6f1db_4_k_cu_82ea59474cuda3std6ranges3__45__cpo9iter_moveE,(_ZN34_INTERNAL_f0f6f1db_4_k_cu_82ea59476thrust24THRUST_300001_SM_1000_NS6system6detail10sequential3seqE - _ZN34_INTERNAL_f0f6f1db_4_k_cu_82ea59474cuda3std6ranges3__45__cpo9iter_moveE)
_ZN34_INTERNAL_f0f6f1db_4_k_cu_82ea59474cuda3std6ranges3__45__cpo9iter_moveE:
	.zero		1
	.type		_ZN34_INTERNAL_f0f6f1db_4_k_cu_82ea59476thrust24THRUST_300001_SM_1000_NS6system6detail10sequential3seqE,@object
	.size		_ZN34_INTERNAL_f0f6f1db_4_k_cu_82ea59476thrust24THRUST_300001_SM_1000_NS6system6detail10sequential3seqE,(.L_31 - _ZN34_INTERNAL_f0f6f1db_4_k_cu_82ea59476thrust24THRUST_300001_SM_1000_NS6system6detail10sequential3seqE)
_ZN34_INTERNAL_f0f6f1db_4_k_cu_82ea59476thrust24THRUST_300001_SM_1000_NS6system6detail10sequential3seqE:
	.zero		1
.L_31:


//--------------------- .nv.constant0._ZN3sim6kernelEPf --------------------------
	.section	.nv.constant0._ZN3sim6kernelEPf,"a",@progbits
	.sectionflags	@""
	.align	4
.nv.constant0._ZN3sim6kernelEPf:
	.zero		904


//--------------------- .nv.constant0._ZN3cub18CUB_300001_SM_10006detail8for_each13static_kernelINS2_12policy_hub_t12policy_500_tElN6thrust24THRUST_300001_SM_1000_NS8cuda_cub6__fill7functorINS7_6detail15normal_iteratorINS7_10device_ptrIfEEEEfEEEEvT0_T1_ --------------------------
	.section	.nv.constant0._ZN3cub18CUB_300001_SM_10006detail8for_each13static_kernelINS2_12policy_hub_t12policy_500_tElN6thrust24THRUST_300001_SM_1000_NS8cuda_cub6__fill7functorINS7_6detail15normal_iteratorINS7_10device_ptrIfEEEEfEEEEvT0_T1_,"a",@progbits
	.sectionflags	@""
	.align	4
.nv.constant0._ZN3cub18CUB_300001_SM_10006detail8for_each13static_kernelINS2_12policy_hub_t12policy_500_tElN6thrust24THRUST_300001_SM_1000_NS8cuda_cub6__fill7functorINS7_6detail15normal_iteratorINS7_10device_ptrIfEEEEfEEEEvT0_T1_:
	.zero		920


//--------------------- .nv.constant0._ZN3cub18CUB_300001_SM_10006detail8for_each13static_kernelINS2_12policy_hub_t12policy_500_tEmN6thrust24THRUST_300001_SM_1000_NS8cuda_cub20__uninitialized_fill7functorINS7_10device_ptrIfEEfEEEEvT0_T1_ --------------------------
	.section	.nv.constant0._ZN3cub18CUB_300001_SM_10006detail8for_each13static_kernelINS2_12policy_hub_t12policy_500_tEmN6thrust24THRUST_300001_SM_1000_NS8cuda_cub20__uninitialized_fill7functorINS7_10device_ptrIfEEfEEEEvT0_T1_,"a",@progbits
	.sectionflags	@""
	.align	4
.nv.constant0._ZN3cub18CUB_300001_SM_10006detail8for_each13static_kernelINS2_12policy_hub_t12policy_500_tEmN6thrust24THRUST_300001_SM_1000_NS8cuda_cub20__uninitialized_fill7functorINS7_10device_ptrIfEEfEEEEvT0_T1_:
	.zero		920


//--------------------- .nv.constant0._ZN3cub18CUB_300001_SM_10006detail8for_each13static_kernelINS2_12policy_hub_t12policy_500_tEmN6thrust24THRUST_300001_SM_1000_NS8cuda_cub6__fill7functorINS7_6detail15normal_iteratorINS7_10device_ptrIfEEEEfEEEEvT0_T1_ --------------------------
	.section	.nv.constant0._ZN3cub18CUB_300001_SM_10006detail8for_each13static_kernelINS2_12policy_hub_t12policy_500_tEmN6thrust24THRUST_300001_SM_1000_NS8cuda_cub6__fill7functorINS7_6detail15normal_iteratorINS7_10device_ptrIfEEEEfEEEEvT0_T1_,"a",@progbits
	.sectionflags	@""
	.align	4
.nv.constant0._ZN3cub18CUB_300001_SM_10006detail8for_each13static_kernelINS2_12policy_hub_t12policy_500_tEmN6thrust24THRUST_300001_SM_1000_NS8cuda_cub6__fill7functorINS7_6detail15normal_iteratorINS7_10device_ptrIfEEEEfEEEEvT0_T1_:
	.zero		920


//--------------------- .nv.constant0._ZN3cub18CUB_300001_SM_10006detail11EmptyKernelIvEEvv --------------------------
	.section	.nv.constant0._ZN3cub18CUB_300001_SM_10006detail11EmptyKernelIvEEvv,"a",@progbits
	.sectionflags	@""
	.align	4
.nv.constant0._ZN3cub18CUB_300001_SM_10006detail11EmptyKernelIvEEvv:
	.zero		896


//--------------------- SYMBOLS --------------------------

	.type		.nv.reservedSmem.offset0,@object
	.size		.nv.reservedSmem.offset0,0x4
